	.target	sm_100a

	.elftype	@"ET_EXEC"


//--------------------- .note.nv.tkinfo           --------------------------
	.section	.note.nv.tkinfo,"",@"SHT_NOTE"
	.sectionflags	@"SHF_NOTE_NV_TKINFO"
	.tkinfo
        /*0018*/ 	.word	0x00000002
        /*0030*/ 	.string	""
        /*0030*/ 	.string	"ptxas"
        /*0030*/ 	.string	"Cuda compilation tools, release 13.0, V13.0.88"
        /*0030*/ 	.string	"Build cuda_13.0.r13.0/compiler.36424714_0"
        /*0030*/ 	.string	"-arch sm_100a -m 64 "



//--------------------- .note.nv.cuinfo           --------------------------
	.section	.note.nv.cuinfo,"",@"SHT_NOTE"
	.sectionflags	@"SHF_NOTE_NV_CUINFO"
        /*0018*/ 	.short	0x0002
        /*001a*/ 	.short	0x0064
        /*001c*/ 	.short	0x0082
	.zero		2


//--------------------- .nv.info                  --------------------------
	.section	.nv.info,"",@"SHT_CUDA_INFO"
	.align	4


	//----- nvinfo : EIATTR_REGCOUNT
	.align		4
        /*0000*/ 	.byte	0x04, 0x2f
        /*0002*/ 	.short	(.L_19 - .L_18)
	.align		4
.L_18:
        /*0004*/ 	.word	index@(_ZN7cutlass13device_kernelINS_4gemm6kernel13GemmUniversalIN4cute5tupleIJiiiiEEENS1_10collective13CollectiveMmaINS1_35MainloopSm100TmaUmmaWarpSpecializedILi6ELi2ELi4ENS5_IJNS4_1CILi1EEESB_SB_EEEEENS5_IJNSA_ILi64EEENSA_ILi160EEESE_EEENS_6half_tENS5_IJlSB_lEEESH_SI_NS4_8TiledMMAINS4_8MMA_AtomIJNS4_20SM100_MMA_F16BF16_SSISH_SH_fLi64ELi160ELNS4_4UMMA5MajorE0ELSN_0ELNSM_7ScaleInE0ELSO_0EEEEEENS4_6LayoutISC_NS5_IJNSA_ILi0EEESS_SS_EEEEENS5_IJNS4_10UnderscoreESV_SV_EEEEENS4_13SM90_TMA_LOADENS4_14ComposedLayoutINS4_7SwizzleILi3ELi4ELi3EEENS4_18smem_ptr_flag_bitsILi16EEENSR_INS5_IJNSA_ILi8EEESE_EEENS5_IJSE_SB_EEEEEEEvNS4_8identityESY_S18_vS19_EENS_8epilogue10collective18CollectiveEpilogueINS1B_23Sm100TmaWarpSpecializedILi2ELi1ELi80ELb1ELb0EEEJSG_NS5_IJNSR_ISE_SB_EENSR_ISF_SB_EEEEESH_SI_SH_SI_NS1B_6fusion15FusionCallbacksIS1F_NS1J_17LinearCombinationISH_fSH_fLNS_15FloatRoundStyleE2EEESG_S1I_JEEENS4_5SM1004TMEM4LOAD26SM100_TMEM_LOAD_16dp256b4xESY_NSZ_INS10_ILi2ELi4ELi3EEES13_NSR_INS5_IJS14_NSA_ILi32EEEEEENS5_IJS1U_SB_EEEEEEENS4_17SM75_U32x4_LDSM_NENS4_14SM90_TMA_STOREES1Y_NS4_17SM90_U32x4_STSM_NENS4_39AutoVectorizingCopyWithAssumedAlignmentILi128EEEEEEvvEEEEvNT_6ParamsE)
        /*0008*/ 	.word	0x000000e0


	//----- nvinfo : EIATTR_FRAME_SIZE
	.align		4
.L_19:
        /*000c*/ 	.byte	0x04, 0x11
        /*000e*/ 	.short	(.L_21 - .L_20)
	.align		4
.L_20:
        /*0010*/ 	.word	index@($__internal_2_$__cuda_sm10x_tcgen05_guardrail_trap_unallocated_columns_being_dealloced)
        /*0014*/ 	.word	0x00000000


	//----- nvinfo : EIATTR_FRAME_SIZE
	.align		4
.L_21:
        /*0018*/ 	.byte	0x04, 0x11
        /*001a*/ 	.short	(.L_23 - .L_22)
	.align		4
.L_22:
        /*001c*/ 	.word	index@($__internal_1_$__cuda_sm10x_tcgen05_guardrail_trap_phase_invalid_during_alloc)
        /*0020*/ 	.word	0x00000000


	//----- nvinfo : EIATTR_FRAME_SIZE
	.align		4
.L_23:
        /*0024*/ 	.byte	0x04, 0x11
        /*0026*/ 	.short	(.L_25 - .L_24)
	.align		4
.L_24:
        /*0028*/ 	.word	index@($__internal_0_$__cuda_sm10x_tcgen05_guardrail_trap_col_being_dealloced_not_returned_by_alloc)
        /*002c*/ 	.word	0x00000000


	//----- nvinfo : EIATTR_FRAME_SIZE
	.align		4
.L_25:
        /*0030*/ 	.byte	0x04, 0x11
        /*0032*/ 	.short	(.L_27 - .L_26)
	.align		4
.L_26:
        /*0034*/ 	.word	index@(_ZN7cutlass13device_kernelINS_4gemm6kernel13GemmUniversalIN4cute5tupleIJiiiiEEENS1_10collective13CollectiveMmaINS1_35MainloopSm100TmaUmmaWarpSpecializedILi6ELi2ELi4ENS5_IJNS4_1CILi1EEESB_SB_EEEEENS5_IJNSA_ILi64EEENSA_ILi160EEESE_EEENS_6half_tENS5_IJlSB_lEEESH_SI_NS4_8TiledMMAINS4_8MMA_AtomIJNS4_20SM100_MMA_F16BF16_SSISH_SH_fLi64ELi160ELNS4_4UMMA5MajorE0ELSN_0ELNSM_7ScaleInE0ELSO_0EEEEEENS4_6LayoutISC_NS5_IJNSA_ILi0EEESS_SS_EEEEENS5_IJNS4_10UnderscoreESV_SV_EEEEENS4_13SM90_TMA_LOADENS4_14ComposedLayoutINS4_7SwizzleILi3ELi4ELi3EEENS4_18smem_ptr_flag_bitsILi16EEENSR_INS5_IJNSA_ILi8EEESE_EEENS5_IJSE_SB_EEEEEEEvNS4_8identityESY_S18_vS19_EENS_8epilogue10collective18CollectiveEpilogueINS1B_23Sm100TmaWarpSpecializedILi2ELi1ELi80ELb1ELb0EEEJSG_NS5_IJNSR_ISE_SB_EENSR_ISF_SB_EEEEESH_SI_SH_SI_NS1B_6fusion15FusionCallbacksIS1F_NS1J_17LinearCombinationISH_fSH_fLNS_15FloatRoundStyleE2EEESG_S1I_JEEENS4_5SM1004TMEM4LOAD26SM100_TMEM_LOAD_16dp256b4xESY_NSZ_INS10_ILi2ELi4ELi3EEES13_NSR_INS5_IJS14_NSA_ILi32EEEEEENS5_IJS1U_SB_EEEEEEENS4_17SM75_U32x4_LDSM_NENS4_14SM90_TMA_STOREES1Y_NS4_17SM90_U32x4_STSM_NENS4_39AutoVectorizingCopyWithAssumedAlignmentILi128EEEEEEvvEEEEvNT_6ParamsE)
        /*0038*/ 	.word	0x00000000


	//----- nvinfo : EIATTR_MIN_STACK_SIZE
	.align		4
.L_27:
        /*003c*/ 	.byte	0x04, 0x12
        /*003e*/ 	.short	(.L_29 - .L_28)
	.align		4
.L_28:
        /*0040*/ 	.word	index@(_ZN7cutlass13device_kernelINS_4gemm6kernel13GemmUniversalIN4cute5tupleIJiiiiEEENS1_10collective13CollectiveMmaINS1_35MainloopSm100TmaUmmaWarpSpecializedILi6ELi2ELi4ENS5_IJNS4_1CILi1EEESB_SB_EEEEENS5_IJNSA_ILi64EEENSA_ILi160EEESE_EEENS_6half_tENS5_IJlSB_lEEESH_SI_NS4_8TiledMMAINS4_8MMA_AtomIJNS4_20SM100_MMA_F16BF16_SSISH_SH_fLi64ELi160ELNS4_4UMMA5MajorE0ELSN_0ELNSM_7ScaleInE0ELSO_0EEEEEENS4_6LayoutISC_NS5_IJNSA_ILi0EEESS_SS_EEEEENS5_IJNS4_10UnderscoreESV_SV_EEEEENS4_13SM90_TMA_LOADENS4_14ComposedLayoutINS4_7SwizzleILi3ELi4ELi3EEENS4_18smem_ptr_flag_bitsILi16EEENSR_INS5_IJNSA_ILi8EEESE_EEENS5_IJSE_SB_EEEEEEEvNS4_8identityESY_S18_vS19_EENS_8epilogue10collective18CollectiveEpilogueINS1B_23Sm100TmaWarpSpecializedILi2ELi1ELi80ELb1ELb0EEEJSG_NS5_IJNSR_ISE_SB_EENSR_ISF_SB_EEEEESH_SI_SH_SI_NS1B_6fusion15FusionCallbacksIS1F_NS1J_17LinearCombinationISH_fSH_fLNS_15FloatRoundStyleE2EEESG_S1I_JEEENS4_5SM1004TMEM4LOAD26SM100_TMEM_LOAD_16dp256b4xESY_NSZ_INS10_ILi2ELi4ELi3EEES13_NSR_INS5_IJS14_NSA_ILi32EEEEEENS5_IJS1U_SB_EEEEEEENS4_17SM75_U32x4_LDSM_NENS4_14SM90_TMA_STOREES1Y_NS4_17SM90_U32x4_STSM_NENS4_39AutoVectorizingCopyWithAssumedAlignmentILi128EEEEEEvvEEEEvNT_6ParamsE)
        /*0044*/ 	.word	0x00000000
.L_29:


//--------------------- .nv.compat                --------------------------
	.section	.nv.compat,"",@"SHT_CUDA_COMPAT_INFO"
	.align	4
        /*0000*/ 	.byte	0x02, 0x09, 0x01, 0x00, 0x02, 0x02, 0x02, 0x00, 0x02, 0x05, 0x05, 0x00, 0x03, 0x07, 0x01, 0x01
        /*0010*/ 	.byte	0x02, 0x03, 0x01, 0x00, 0x02, 0x06, 0x01, 0x00, 0x04, 0x0b, 0x08, 0x00, 0x09, 0x00, 0x00, 0x00
        /*0020*/ 	.byte	0x00, 0x00, 0x00, 0x00


//--------------------- .nv.info._ZN7cutlass13device_kernelINS_4gemm6kernel13GemmUniversalIN4cute5tupleIJiiiiEEENS1_10collective13CollectiveMmaINS1_35MainloopSm100TmaUmmaWarpSpecializedILi6ELi2ELi4ENS5_IJNS4_1CILi1EEESB_SB_EEEEENS5_IJNSA_ILi64EEENSA_ILi160EEESE_EEENS_6half_tENS5_IJlSB_lEEESH_SI_NS4_8TiledMMAINS4_8MMA_AtomIJNS4_20SM100_MMA_F16BF16_SSISH_SH_fLi64ELi160ELNS4_4UMMA5MajorE0ELSN_0ELNSM_7ScaleInE0ELSO_0EEEEEENS4_6LayoutISC_NS5_IJNSA_ILi0EEESS_SS_EEEEENS5_IJNS4_10UnderscoreESV_SV_EEEEENS4_13SM90_TMA_LOADENS4_14ComposedLayoutINS4_7SwizzleILi3ELi4ELi3EEENS4_18smem_ptr_flag_bitsILi16EEENSR_INS5_IJNSA_ILi8EEESE_EEENS5_IJSE_SB_EEEEEEEvNS4_8identityESY_S18_vS19_EENS_8epilogue10collective18CollectiveEpilogueINS1B_23Sm100TmaWarpSpecializedILi2ELi1ELi80ELb1ELb0EEEJSG_NS5_IJNSR_ISE_SB_EENSR_ISF_SB_EEEEESH_SI_SH_SI_NS1B_6fusion15FusionCallbacksIS1F_NS1J_17LinearCombinationISH_fSH_fLNS_15FloatRoundStyleE2EEESG_S1I_JEEENS4_5SM1004TMEM4LOAD26SM100_TMEM_LOAD_16dp256b4xESY_NSZ_INS10_ILi2ELi4ELi3EEES13_NSR_INS5_IJS14_NSA_ILi32EEEEEENS5_IJS1U_SB_EEEEEEENS4_17SM75_U32x4_LDSM_NENS4_14SM90_TMA_STOREES1Y_NS4_17SM90_U32x4_STSM_NENS4_39AutoVectorizingCopyWithAssumedAlignmentILi128EEEEEEvvEEEEvNT_6ParamsE --------------------------
	.section	.nv.info._ZN7cutlass13device_kernelINS_4gemm6kernel13GemmUniversalIN4cute5tupleIJiiiiEEENS1_10collective13CollectiveMmaINS1_35MainloopSm100TmaUmmaWarpSpecializedILi6ELi2ELi4ENS5_IJNS4_1CILi1EEESB_SB_EEEEENS5_IJNSA_ILi64EEENSA_ILi160EEESE_EEENS_6half_tENS5_IJlSB_lEEESH_SI_NS4_8TiledMMAINS4_8MMA_AtomIJNS4_20SM100_MMA_F16BF16_SSISH_SH_fLi64ELi160ELNS4_4UMMA5MajorE0ELSN_0ELNSM_7ScaleInE0ELSO_0EEEEEENS4_6LayoutISC_NS5_IJNSA_ILi0EEESS_SS_EEEEENS5_IJNS4_10UnderscoreESV_SV_EEEEENS4_13SM90_TMA_LOADENS4_14ComposedLayoutINS4_7SwizzleILi3ELi4ELi3EEENS4_18smem_ptr_flag_bitsILi16EEENSR_INS5_IJNSA_ILi8EEESE_EEENS5_IJSE_SB_EEEEEEEvNS4_8identityESY_S18_vS19_EENS_8epilogue10collective18CollectiveEpilogueINS1B_23Sm100TmaWarpSpecializedILi2ELi1ELi80ELb1ELb0EEEJSG_NS5_IJNSR_ISE_SB_EENSR_ISF_SB_EEEEESH_SI_SH_SI_NS1B_6fusion15FusionCallbacksIS1F_NS1J_17LinearCombinationISH_fSH_fLNS_15FloatRoundStyleE2EEESG_S1I_JEEENS4_5SM1004TMEM4LOAD26SM100_TMEM_LOAD_16dp256b4xESY_NSZ_INS10_ILi2ELi4ELi3EEES13_NSR_INS5_IJS14_NSA_ILi32EEEEEENS5_IJS1U_SB_EEEEEEENS4_17SM75_U32x4_LDSM_NENS4_14SM90_TMA_STOREES1Y_NS4_17SM90_U32x4_STSM_NENS4_39AutoVectorizingCopyWithAssumedAlignmentILi128EEEEEEvvEEEEvNT_6ParamsE,"",@"SHT_CUDA_INFO"
	.sectionflags	@""
	.align	4


	//----- nvinfo : EIATTR_CUDA_API_VERSION
	.align		4
        /*0000*/ 	.byte	0x04, 0x37
        /*0002*/ 	.short	(.L_31 - .L_30)
.L_30:
        /*0004*/ 	.word	0x00000082


	//----- nvinfo : EIATTR_KPARAM_INFO
	.align		4
.L_31:
        /*0008*/ 	.byte	0x04, 0x17
        /*000a*/ 	.short	(.L_33 - .L_32)
.L_32:
        /*000c*/ 	.word	0x00000000
        /*0010*/ 	.short	0x0000
        /*0012*/ 	.short	0x0000
        /*0014*/ 	.byte	0x00, 0xf0, 0x01, 0x20


	//----- nvinfo : EIATTR_AT_ENTRY_FRAGMENTS
	.align		4
.L_33:
        /*0018*/ 	.byte	0x04, 0x4f
        /*001a*/ 	.short	(.L_35 - .L_34)


	//   ....[0]....
.L_34:
        /*001c*/ 	.word	0x00000006


	//----- nvinfo : EIATTR_RESERVED_SMEM_USED
	.align		4
.L_35:
        /*0020*/ 	.byte	0x01, 0x41
	.zero		2


	//----- nvinfo : EIATTR_SPARSE_MMA_MASK
	.align		4
        /*0024*/ 	.byte	0x03, 0x50
        /*0026*/ 	.short	0x0000


	//----- nvinfo : EIATTR_TCGEN05_1CTA_USED
	.align		4
        /*0028*/ 	.byte	0x01, 0x51
	.zero		2


	//----- nvinfo : EIATTR_MAXREG_COUNT
	.align		4
        /*002c*/ 	.byte	0x03, 0x1b
        /*002e*/ 	.short	0x00ff


	//----- nvinfo : EIATTR_NUM_BARRIERS
	.align		4
        /*0030*/ 	.byte	0x02, 0x4c
        /*0032*/ 	.byte	0x07
	.zero		1


	//----- nvinfo : EIATTR_EXTERNS
	.align		4
        /*0034*/ 	.byte	0x04, 0x0f
        /*0036*/ 	.short	(.L_37 - .L_36)


	//   ....[0]....
	.align		4
.L_36:
        /*0038*/ 	.word	index@(__assertfail)


	//----- nvinfo : EIATTR_MERCURY_ISA_VERSION
	.align		4
.L_37:
        /*003c*/ 	.byte	0x03, 0x5f
        /*003e*/ 	.short	0x0101


	//----- nvinfo : EIATTR_INT_WARP_WIDE_INSTR_OFFSETS
	.align		4
        /*0040*/ 	.byte	0x04, 0x31
        /*0042*/ 	.short	(.L_39 - .L_38)


	//   ....[0]....
.L_38:
        /*0044*/ 	.word	0x00001df0


	//   ....[1]....
        /*0048*/ 	.word	0x000039b0


	//   ....[2]....
        /*004c*/ 	.word	0x000039d0


	//   ....[3]....
        /*0050*/ 	.word	0x00003a00


	//   ....[4]....
        /*0054*/ 	.word	0x00004480


	//   ....[5]....
        /*0058*/ 	.word	0x00004490


	//   ....[6]....
        /*005c*/ 	.word	0x000044c0


	//   ....[7]....
        /*0060*/ 	.word	0x000044f0


	//   ....[8]....
        /*0064*/ 	.word	0x00004680


	//   ....[9]....
        /*0068*/ 	.word	0x000046b0


	//----- nvinfo : EIATTR_COOP_GROUP_MASK_REGIDS
	.align		4
.L_39:
        /*006c*/ 	.byte	0x04, 0x29
        /*006e*/ 	.short	(.L_41 - .L_40)


	//   ....[0]....
.L_40:
        /*0070*/ 	.word	0xffffffff


	//   ....[1]....
        /*0074*/ 	.word	0xffffffff


	//   ....[2]....
        /*0078*/ 	.word	0xffffffff


	//   ....[3]....
        /*007c*/ 	.word	0xffffffff


	//   ....[4]....
        /*0080*/ 	.word	0xffffffff


	//   ....[5]....
        /*0084*/ 	.word	0xffffffff


	//   ....[6]....
        /*0088*/ 	.word	0xffffffff


	//   ....[7]....
        /*008c*/ 	.word	0xffffffff


	//   ....[8]....
        /*0090*/ 	.word	0xffffffff


	//   ....[9]....
        /*0094*/ 	.word	0xffffffff


	//   ....[10]....
        /*0098*/ 	.word	0xffffffff


	//   ....[11]....
        /*009c*/ 	.word	0xffffffff


	//   ....[12]....
        /*00a0*/ 	.word	0xffffffff


	//----- nvinfo : EIATTR_COOP_GROUP_INSTR_OFFSETS
	.align		4
.L_41:
        /*00a4*/ 	.byte	0x04, 0x28
        /*00a6*/ 	.short	(.L_43 - .L_42)


	//   ....[0]....
.L_42:
        /*00a8*/ 	.word	0x00000090


	//   ....[1]....
        /*00ac*/ 	.word	0x000004d0


	//   ....[2]....
        /*00b0*/ 	.word	0x00000680


	//   ....[3]....
        /*00b4*/ 	.word	0x000007e0


	//   ....[4]....
        /*00b8*/ 	.word	0x000008e0


	//   ....[5]....
        /*00bc*/ 	.word	0x00000a50


	//   ....[6]....
        /*00c0*/ 	.word	0x00000bf0


	//   ....[7]....
        /*00c4*/ 	.word	0x00001cd0


	//   ....[8]....
        /*00c8*/ 	.word	0x00002bd0


	//   ....[9]....
        /*00cc*/ 	.word	0x00002de0


	//   ....[10]....
        /*00d0*/ 	.word	0x00002e10


	//   ....[11]....
        /*00d4*/ 	.word	0x00003890


	//   ....[12]....
        /*00d8*/ 	.word	0x00003ac0


	//----- nvinfo : EIATTR_VRC_CTA_INIT_COUNT
	.align		4
.L_43:
        /*00dc*/ 	.byte	0x02, 0x4a
        /*00de*/ 	.byte	0x80
	.zero		1


	//----- nvinfo : EIATTR_SYSCALL_OFFSETS
	.align		4
        /*00e0*/ 	.byte	0x04, 0x46
        /*00e2*/ 	.short	(.L_45 - .L_44)


	//   ....[0]....
.L_44:
        /*00e4*/ 	.word	0x000051f0


	//   ....[1]....
        /*00e8*/ 	.word	0x000052e0


	//   ....[2]....
        /*00ec*/ 	.word	0x00005c80


	//   ....[3]....
        /*00f0*/ 	.word	0x00005df0


	//   ....[4]....
        /*00f4*/ 	.word	0x00005f60


	//   ....[5]....
        /*00f8*/ 	.word	0x000060d0


	//   ....[6]....
        /*00fc*/ 	.word	0x00006240


	//----- nvinfo : EIATTR_MBARRIER_INSTR_OFFSETS
	.align		4
.L_45:
        /*0100*/ 	.byte	0x04, 0x39
        /*0102*/ 	.short	(.L_47 - .L_46)


	//   ....[0]....
.L_46:
        /*0104*/ 	.word	0x000005b0
        /*0108*/ 	.word	0x000000ff
        /*010c*/ 	.word	0x00000000
        /*0110*/ 	.short	0x0100
        /*0112*/ 	.byte	0x05
	.zero		1


	//   ....[1]....
        /*0114*/ 	.word	0x000005c0
        /*0118*/ 	.word	0x000000ff
        /*011c*/ 	.word	0x00000030
        /*0120*/ 	.short	0x0100
        /*0122*/ 	.byte	0x05
	.zero		1


	//   ....[2]....
        /*0124*/ 	.word	0x000005d0
        /*0128*/ 	.word	0x000000ff
        /*012c*/ 	.word	0x00000008
        /*0130*/ 	.short	0x0100
        /*0132*/ 	.byte	0x05
	.zero		1


	//   ....[3]....
        /*0134*/ 	.word	0x000005e0
        /*0138*/ 	.word	0x000000ff
        /*013c*/ 	.word	0x00000038
        /*0140*/ 	.short	0x0100
        /*0142*/ 	.byte	0x05
	.zero		1


	//   ....[4]....
        /*0144*/ 	.word	0x000005f0
        /*0148*/ 	.word	0x000000ff
        /*014c*/ 	.word	0x00000010
        /*0150*/ 	.short	0x0100
        /*0152*/ 	.byte	0x05
	.zero		1


	//   ....[5]....
        /*0154*/ 	.word	0x00000600
        /*0158*/ 	.word	0x000000ff
        /*015c*/ 	.word	0x00000040
        /*0160*/ 	.short	0x0100
        /*0162*/ 	.byte	0x05
	.zero		1


	//   ....[6]....
        /*0164*/ 	.word	0x00000610
        /*0168*/ 	.word	0x000000ff
        /*016c*/ 	.word	0x00000018
        /*0170*/ 	.short	0x0100
        /*0172*/ 	.byte	0x05
	.zero		1


	//   ....[7]....
        /*0174*/ 	.word	0x00000620
        /*0178*/ 	.word	0x000000ff
        /*017c*/ 	.word	0x00000048
        /*0180*/ 	.short	0x0100
        /*0182*/ 	.byte	0x05
	.zero		1


	//   ....[8]....
        /*0184*/ 	.word	0x00000630
        /*0188*/ 	.word	0x000000ff
        /*018c*/ 	.word	0x00000020
        /*0190*/ 	.short	0x0100
        /*0192*/ 	.byte	0x05
	.zero		1


	//   ....[9]....
        /*0194*/ 	.word	0x00000640
        /*0198*/ 	.word	0x000000ff
        /*019c*/ 	.word	0x00000050
        /*01a0*/ 	.short	0x0100
        /*01a2*/ 	.byte	0x05
	.zero		1


	//   ....[10]....
        /*01a4*/ 	.word	0x00000650
        /*01a8*/ 	.word	0x000000ff
        /*01ac*/ 	.word	0x00000028
        /*01b0*/ 	.short	0x0100
        /*01b2*/ 	.byte	0x05
	.zero		1


	//   ....[11]....
        /*01b4*/ 	.word	0x00000660
        /*01b8*/ 	.word	0x000000ff
        /*01bc*/ 	.word	0x00000058
        /*01c0*/ 	.short	0x0100
        /*01c2*/ 	.byte	0x05
	.zero		1


	//   ....[12]....
        /*01c4*/ 	.word	0x00000790
        /*01c8*/ 	.word	0x000000ff
        /*01cc*/ 	.word	0x00000060
        /*01d0*/ 	.short	0x0100
        /*01d2*/ 	.byte	0x06
	.zero		1


	//   ....[13]....
        /*01d4*/ 	.word	0x000007a0
        /*01d8*/ 	.word	0x000000ff
        /*01dc*/ 	.word	0x00000070
        /*01e0*/ 	.short	0x0100
        /*01e2*/ 	.byte	0x06
	.zero		1


	//   ....[14]....
        /*01e4*/ 	.word	0x000007b0
        /*01e8*/ 	.word	0x000000ff
        /*01ec*/ 	.word	0x00000068
        /*01f0*/ 	.short	0x0100
        /*01f2*/ 	.byte	0x06
	.zero		1


	//   ....[15]....
        /*01f4*/ 	.word	0x000007c0
        /*01f8*/ 	.word	0x000000ff
        /*01fc*/ 	.word	0x00000078
        /*0200*/ 	.short	0x0100
        /*0202*/ 	.byte	0x06
	.zero		1


	//   ....[16]....
        /*0204*/ 	.word	0x000008b0
        /*0208*/ 	.word	0x000000ff
        /*020c*/ 	.word	0x00000080
        /*0210*/ 	.short	0x0100
        /*0212*/ 	.byte	0x05
	.zero		1


	//   ....[17]....
        /*0214*/ 	.word	0x000008c0
        /*0218*/ 	.word	0x000000ff
        /*021c*/ 	.word	0x00000088
        /*0220*/ 	.short	0x0100
        /*0222*/ 	.byte	0x05
	.zero		1


	//   ....[18]....
        /*0224*/ 	.word	0x00000a00
        /*0228*/ 	.word	0x000000ff
        /*022c*/ 	.word	0x00000090
        /*0230*/ 	.short	0x0100
        /*0232*/ 	.byte	0x05
	.zero		1


	//   ....[19]....
        /*0234*/ 	.word	0x00000a10
        /*0238*/ 	.word	0x000000ff
        /*023c*/ 	.word	0x000000a0
        /*0240*/ 	.short	0x0100
        /*0242*/ 	.byte	0x05
	.zero		1


	//   ....[20]....
        /*0244*/ 	.word	0x00000a20
        /*0248*/ 	.word	0x000000ff
        /*024c*/ 	.word	0x00000098
        /*0250*/ 	.short	0x0100
        /*0252*/ 	.byte	0x05
	.zero		1


	//   ....[21]....
        /*0254*/ 	.word	0x00000a30
        /*0258*/ 	.word	0x000000ff
        /*025c*/ 	.word	0x000000a8
        /*0260*/ 	.short	0x0100
        /*0262*/ 	.byte	0x05
	.zero		1


	//   ....[22]....
        /*0264*/ 	.word	0x00000b60
        /*0268*/ 	.word	0x000000ff
        /*026c*/ 	.word	0x000000b0
        /*0270*/ 	.short	0x0100
        /*0272*/ 	.byte	0x06
	.zero		1


	//   ....[23]....
        /*0274*/ 	.word	0x00000b70
        /*0278*/ 	.word	0x000000ff
        /*027c*/ 	.word	0x000000d0
        /*0280*/ 	.short	0x0100
        /*0282*/ 	.byte	0x06
	.zero		1


	//   ....[24]....
        /*0284*/ 	.word	0x00000b80
        /*0288*/ 	.word	0x000000ff
        /*028c*/ 	.word	0x000000b8
        /*0290*/ 	.short	0x0100
        /*0292*/ 	.byte	0x06
	.zero		1


	//   ....[25]....
        /*0294*/ 	.word	0x00000b90
        /*0298*/ 	.word	0x000000ff
        /*029c*/ 	.word	0x000000d8
        /*02a0*/ 	.short	0x0100
        /*02a2*/ 	.byte	0x06
	.zero		1


	//   ....[26]....
        /*02a4*/ 	.word	0x00000ba0
        /*02a8*/ 	.word	0x000000ff
        /*02ac*/ 	.word	0x000000c0
        /*02b0*/ 	.short	0x0100
        /*02b2*/ 	.byte	0x06
	.zero		1


	//   ....[27]....
        /*02b4*/ 	.word	0x00000bb0
        /*02b8*/ 	.word	0x000000ff
        /*02bc*/ 	.word	0x000000e0
        /*02c0*/ 	.short	0x0100
        /*02c2*/ 	.byte	0x06
	.zero		1


	//   ....[28]....
        /*02c4*/ 	.word	0x00000bc0
        /*02c8*/ 	.word	0x000000ff
        /*02cc*/ 	.word	0x000000c8
        /*02d0*/ 	.short	0x0100
        /*02d2*/ 	.byte	0x06
	.zero		1


	//   ....[29]....
        /*02d4*/ 	.word	0x00000bd0
        /*02d8*/ 	.word	0x000000ff
        /*02dc*/ 	.word	0x000000e8
        /*02e0*/ 	.short	0x0100
        /*02e2*/ 	.byte	0x06
	.zero		1


	//   ....[30]....
        /*02e4*/ 	.word	0x00000cc0
        /*02e8*/ 	.word	0x000000ff
        /*02ec*/ 	.word	0x000000f0
        /*02f0*/ 	.short	0x0100
        /*02f2*/ 	.byte	0x05
	.zero		1


	//   ....[31]....
        /*02f4*/ 	.word	0x00000cd0
        /*02f8*/ 	.word	0x000000ff
        /*02fc*/ 	.word	0x00000100
        /*0300*/ 	.short	0x0100
        /*0302*/ 	.byte	0x05
	.zero		1


	//   ....[32]....
        /*0304*/ 	.word	0x00000ce0
        /*0308*/ 	.word	0x000000ff
        /*030c*/ 	.word	0x000000f8
        /*0310*/ 	.short	0x0100
        /*0312*/ 	.byte	0x05
	.zero		1


	//   ....[33]....
        /*0314*/ 	.word	0x00000cf0
        /*0318*/ 	.word	0x000000ff
        /*031c*/ 	.word	0x00000108
        /*0320*/ 	.short	0x0100
        /*0322*/ 	.byte	0x05
	.zero		1


	//   ....[34]....
        /*0324*/ 	.word	0x000015d0
        /*0328*/ 	.word	0x00000003
        /*032c*/ 	.word	0x00000100
        /*0330*/ 	.short	0x010a
        /*0332*/ 	.byte	0xff
	.zero		1


	//   ....[35]....
        /*0334*/ 	.word	0x00001600
        /*0338*/ 	.word	0x00000003
        /*033c*/ 	.word	0x000000f0
        /*0340*/ 	.short	0x0101
        /*0342*/ 	.byte	0xff
	.zero		1


	//   ....[36]....
        /*0344*/ 	.word	0x000016d0
        /*0348*/ 	.word	0x000000ff
        /*034c*/ 	.word	0x00000030
        /*0350*/ 	.short	0x010a
        /*0352*/ 	.byte	0x05
	.zero		1


	//   ....[37]....
        /*0354*/ 	.word	0x00001770
        /*0358*/ 	.word	0x000000ff
        /*035c*/ 	.word	0x00000030
        /*0360*/ 	.short	0x010a
        /*0362*/ 	.byte	0x21
	.zero		1


	//   ....[38]....
        /*0364*/ 	.word	0x000018c0
        /*0368*/ 	.word	0x000000ff
        /*036c*/ 	.word	0x00000030
        /*0370*/ 	.short	0x010a
        /*0372*/ 	.byte	0x08
	.zero		1


	//   ....[39]....
        /*0374*/ 	.word	0x000019d0
        /*0378*/ 	.word	0x000000ff
        /*037c*/ 	.word	0x00000088
        /*0380*/ 	.short	0x0101
        /*0382*/ 	.byte	0x04
	.zero		1


	//   ....[40]....
        /*0384*/ 	.word	0x000019f0
        /*0388*/ 	.word	0x000000ff
        /*038c*/ 	.word	0x00000030
        /*0390*/ 	.short	0x010a
        /*0392*/ 	.byte	0x05
	.zero		1


	//   ....[41]....
        /*0394*/ 	.word	0x00001a70
        /*0398*/ 	.word	0x000000ff
        /*039c*/ 	.word	0x00000030
        /*03a0*/ 	.short	0x010a
        /*03a2*/ 	.byte	0x11
	.zero		1


	//   ....[42]....
        /*03a4*/ 	.word	0x00001bc0
        /*03a8*/ 	.word	0x000000ff
        /*03ac*/ 	.word	0x00000030
        /*03b0*/ 	.short	0x010a
        /*03b2*/ 	.byte	0x08
	.zero		1


	//   ....[43]....
        /*03b4*/ 	.word	0x00001d00
        /*03b8*/ 	.word	0x00000002
        /*03bc*/ 	.word	0x00000090
        /*03c0*/ 	.short	0x010a
        /*03c2*/ 	.byte	0xff
	.zero		1


	//   ....[44]....
        /*03c4*/ 	.word	0x00001dc0
        /*03c8*/ 	.word	0x00000002
        /*03cc*/ 	.word	0x00000000
        /*03d0*/ 	.short	0x0101
        /*03d2*/ 	.byte	0xff
	.zero		1


	//   ....[45]....
        /*03d4*/ 	.word	0x00002320
        /*03d8*/ 	.word	0x000000ff
        /*03dc*/ 	.word	0x00000000
        /*03e0*/ 	.short	0x010a
        /*03e2*/ 	.byte	0x05
	.zero		1


	//   ....[46]....
        /*03e4*/ 	.word	0x000023b0
        /*03e8*/ 	.word	0x000000ff
        /*03ec*/ 	.word	0x00000000
        /*03f0*/ 	.short	0x010a
        /*03f2*/ 	.byte	0x05
	.zero		1


	//   ....[47]....
        /*03f4*/ 	.word	0x00002440
        /*03f8*/ 	.word	0x000000ff
        /*03fc*/ 	.word	0x00000000
        /*0400*/ 	.short	0x010a
        /*0402*/ 	.byte	0x05
	.zero		1


	//   ....[48]....
        /*0404*/ 	.word	0x000024d0
        /*0408*/ 	.word	0x000000ff
        /*040c*/ 	.word	0x00000000
        /*0410*/ 	.short	0x010a
        /*0412*/ 	.byte	0x05
	.zero		1


	//   ....[49]....
        /*0414*/ 	.word	0x00002560
        /*0418*/ 	.word	0x000000ff
        /*041c*/ 	.word	0x00000000
        /*0420*/ 	.short	0x010a
        /*0422*/ 	.byte	0x05
	.zero		1


	//   ....[50]....
        /*0424*/ 	.word	0x00002600
        /*0428*/ 	.word	0x00000000
        /*042c*/ 	.word	0x00000000
        /*0430*/ 	.short	0x010a
        /*0432*/ 	.byte	0xff
	.zero		1


	//   ....[51]....
        /*0434*/ 	.word	0x00002720
        /*0438*/ 	.word	0x00000000
        /*043c*/ 	.word	0x000000f0
        /*0440*/ 	.short	0x010a
        /*0442*/ 	.byte	0xff
	.zero		1


	//   ....[52]....
        /*0444*/ 	.word	0x00002780
        /*0448*/ 	.word	0x00000004
        /*044c*/ 	.word	0x00000000
        /*0450*/ 	.short	0x0101
        /*0452*/ 	.byte	0xff
	.zero		1


	//   ....[53]....
        /*0454*/ 	.word	0x000027a0
        /*0458*/ 	.word	0x000000ff
        /*045c*/ 	.word	0x000000a0
        /*0460*/ 	.short	0x010a
        /*0462*/ 	.byte	0x05
	.zero		1


	//   ....[54]....
        /*0464*/ 	.word	0x000028c0
        /*0468*/ 	.word	0x00000000
        /*046c*/ 	.word	0x00000090
        /*0470*/ 	.short	0x010a
        /*0472*/ 	.byte	0xff
	.zero		1


	//   ....[55]....
        /*0474*/ 	.word	0x000029d0
        /*0478*/ 	.word	0x00000000
        /*047c*/ 	.word	0x00000000
        /*0480*/ 	.short	0x0101
        /*0482*/ 	.byte	0xff
	.zero		1


	//   ....[56]....
        /*0484*/ 	.word	0x00002a60
        /*0488*/ 	.word	0x000000ff
        /*048c*/ 	.word	0x000000a0
        /*0490*/ 	.short	0x0106
        /*0492*/ 	.byte	0x05
	.zero		1


	//   ....[57]....
        /*0494*/ 	.word	0x00002a80
        /*0498*/ 	.word	0x000000ff
        /*049c*/ 	.word	0x000000a0
        /*04a0*/ 	.short	0x010a
        /*04a2*/ 	.byte	0x05
	.zero		1


	//   ....[58]....
        /*04a4*/ 	.word	0x00002b10
        /*04a8*/ 	.word	0x000000ff
        /*04ac*/ 	.word	0x000000a0
        /*04b0*/ 	.short	0x0106
        /*04b2*/ 	.byte	0x04
	.zero		1


	//   ....[59]....
        /*04b4*/ 	.word	0x00002b50
        /*04b8*/ 	.word	0x00000000
        /*04bc*/ 	.word	0x000000a0
        /*04c0*/ 	.short	0x010a
        /*04c2*/ 	.byte	0xff
	.zero		1


	//   ....[60]....
        /*04c4*/ 	.word	0x00003090
        /*04c8*/ 	.word	0x00000000
        /*04cc*/ 	.word	0x00000090
        /*04d0*/ 	.short	0x010a
        /*04d2*/ 	.byte	0xff
	.zero		1


	//   ....[61]....
        /*04d4*/ 	.word	0x000031a0
        /*04d8*/ 	.word	0x00000003
        /*04dc*/ 	.word	0x00000000
        /*04e0*/ 	.short	0x0101
        /*04e2*/ 	.byte	0xff
	.zero		1


	//   ....[62]....
        /*04e4*/ 	.word	0x000031b0
        /*04e8*/ 	.word	0x000000ff
        /*04ec*/ 	.word	0x00000000
        /*04f0*/ 	.short	0x010a
        /*04f2*/ 	.byte	0x05
	.zero		1


	//   ....[63]....
        /*04f4*/ 	.word	0x00003220
        /*04f8*/ 	.word	0x000000ff
        /*04fc*/ 	.word	0x000000d0
        /*0500*/ 	.short	0x010a
        /*0502*/ 	.byte	0x0e
	.zero		1


	//   ....[64]....
        /*0504*/ 	.word	0x000032f0
        /*0508*/ 	.word	0x000000ff
        /*050c*/ 	.word	0x00000000
        /*0510*/ 	.short	0x010a
        /*0512*/ 	.byte	0x07
	.zero		1


	//   ....[65]....
        /*0514*/ 	.word	0x00003420
        /*0518*/ 	.word	0x000000ff
        /*051c*/ 	.word	0x00000000
        /*0520*/ 	.short	0x010a
        /*0522*/ 	.byte	0x13
	.zero		1


	//   ....[66]....
        /*0524*/ 	.word	0x000036c0
        /*0528*/ 	.word	0x000000ff
        /*052c*/ 	.word	0x00000000
        /*0530*/ 	.short	0x010a
        /*0532*/ 	.byte	0x05
	.zero		1


	//   ....[67]....
        /*0534*/ 	.word	0x00003750
        /*0538*/ 	.word	0x000000ff
        /*053c*/ 	.word	0x00000000
        /*0540*/ 	.short	0x010a
        /*0542*/ 	.byte	0x05
	.zero		1


	//   ....[68]....
        /*0544*/ 	.word	0x000037e0
        /*0548*/ 	.word	0x000000ff
        /*054c*/ 	.word	0x00000000
        /*0550*/ 	.short	0x010a
        /*0552*/ 	.byte	0x05
	.zero		1


	//   ....[69]....
        /*0554*/ 	.word	0x00003870
        /*0558*/ 	.word	0x000000ff
        /*055c*/ 	.word	0x00000000
        /*0560*/ 	.short	0x010a
        /*0562*/ 	.byte	0x06
	.zero		1


	//   ....[70]....
        /*0564*/ 	.word	0x00003cb0
        /*0568*/ 	.word	0x00000000
        /*056c*/ 	.word	0x00000090
        /*0570*/ 	.short	0x010a
        /*0572*/ 	.byte	0xff
	.zero		1


	//   ....[71]....
        /*0574*/ 	.word	0x00003d90
        /*0578*/ 	.word	0x00000000
        /*057c*/ 	.word	0x00000000
        /*0580*/ 	.short	0x0101
        /*0582*/ 	.byte	0xff
	.zero		1


	//   ....[72]....
        /*0584*/ 	.word	0x000040b0
        /*0588*/ 	.word	0x000000ff
        /*058c*/ 	.word	0x00000088
        /*0590*/ 	.short	0x010a
        /*0592*/ 	.byte	0x04
	.zero		1


	//   ....[73]....
        /*0594*/ 	.word	0x00004290
        /*0598*/ 	.word	0x000000ff
        /*059c*/ 	.word	0x00000070
        /*05a0*/ 	.short	0x010a
        /*05a2*/ 	.byte	0x0d
	.zero		1


	//   ....[74]....
        /*05a4*/ 	.word	0x000046e0
        /*05a8*/ 	.word	0x000000ff
        /*05ac*/ 	.word	0x00000060
        /*05b0*/ 	.short	0x010b
        /*05b2*/ 	.byte	0x0d
	.zero		1


	//   ....[75]....
        /*05b4*/ 	.word	0x00004740
        /*05b8*/ 	.word	0x000000ff
        /*05bc*/ 	.word	0x00000000
        /*05c0*/ 	.short	0x0101
        /*05c2*/ 	.byte	0x15
	.zero		1


	//   ....[76]....
        /*05c4*/ 	.word	0x000047f0
        /*05c8*/ 	.word	0x000000ff
        /*05cc*/ 	.word	0x00000000
        /*05d0*/ 	.short	0x010a
        /*05d2*/ 	.byte	0x04
	.zero		1


	//   ....[77]....
        /*05d4*/ 	.word	0x00004890
        /*05d8*/ 	.word	0x00000000
        /*05dc*/ 	.word	0x00000000
        /*05e0*/ 	.short	0x010a
        /*05e2*/ 	.byte	0xff
	.zero		1


	//   ....[78]....
        /*05e4*/ 	.word	0x00004c00
        /*05e8*/ 	.word	0x00000000
        /*05ec*/ 	.word	0x00000090
        /*05f0*/ 	.short	0x010a
        /*05f2*/ 	.byte	0xff
	.zero		1


	//   ....[79]....
        /*05f4*/ 	.word	0x00004d10
        /*05f8*/ 	.word	0x00000000
        /*05fc*/ 	.word	0x00000000
        /*0600*/ 	.short	0x0101
        /*0602*/ 	.byte	0xff
	.zero		1


	//   ....[80]....
        /*0604*/ 	.word	0x00005710
        /*0608*/ 	.word	0x00000000
        /*060c*/ 	.word	0x00000060
        /*0610*/ 	.short	0x010a
        /*0612*/ 	.byte	0xff
	.zero		1


	//   ....[81]....
        /*0614*/ 	.word	0x00005750
        /*0618*/ 	.word	0x000000a0
        /*061c*/ 	.word	0x000000b0
        /*0620*/ 	.short	0x010a
        /*0622*/ 	.byte	0xff
	.zero		1


	//   ....[82]....
        /*0624*/ 	.word	0x00005850
        /*0628*/ 	.word	0x00000000
        /*062c*/ 	.word	0x00000060
        /*0630*/ 	.short	0x010a
        /*0632*/ 	.byte	0xff
	.zero		1


	//   ....[83]....
        /*0634*/ 	.word	0x00005b60
        /*0638*/ 	.word	0x000000a0
        /*063c*/ 	.word	0x000000b0
        /*0640*/ 	.short	0x010a
        /*0642*/ 	.byte	0xff
	.zero		1


	//   ....[84]....
        /*0644*/ 	.word	0x00006460
        /*0648*/ 	.word	0x000000ff
        /*064c*/ 	.word	0x00000000
        /*0650*/ 	.short	0x0101
        /*0652*/ 	.byte	0x05
	.zero		1


	//   ....[85]....
        /*0654*/ 	.word	0x000078e0
        /*0658*/ 	.word	0x00000000
        /*065c*/ 	.word	0x00000000
        /*0660*/ 	.short	0x0101
        /*0662*/ 	.byte	0xff
	.zero		1


	//   ....[86]....
        /*0664*/ 	.word	0x00007b80
        /*0668*/ 	.word	0x00000003
        /*066c*/ 	.word	0x00000100
        /*0670*/ 	.short	0x010a
        /*0672*/ 	.byte	0xff
	.zero		1


	//   ....[87]....
        /*0674*/ 	.word	0x00007be0
        /*0678*/ 	.word	0x00000002
        /*067c*/ 	.word	0x00000030
        /*0680*/ 	.short	0x010a
        /*0682*/ 	.byte	0xff
	.zero		1


	//   ....[88]....
        /*0684*/ 	.word	0x00007c40
        /*0688*/ 	.word	0x00000002
        /*068c*/ 	.word	0x00000030
        /*0690*/ 	.short	0x010a
        /*0692*/ 	.byte	0xff
	.zero		1


	//   ....[89]....
        /*0694*/ 	.word	0x00007c90
        /*0698*/ 	.word	0x00000002
        /*069c*/ 	.word	0x00000090
        /*06a0*/ 	.short	0x010a
        /*06a2*/ 	.byte	0xff
	.zero		1


	//   ....[90]....
        /*06a4*/ 	.word	0x00007cf0
        /*06a8*/ 	.word	0x00000000
        /*06ac*/ 	.word	0x00000000
        /*06b0*/ 	.short	0x010a
        /*06b2*/ 	.byte	0xff
	.zero		1


	//   ....[91]....
        /*06b4*/ 	.word	0x00007d50
        /*06b8*/ 	.word	0x00000000
        /*06bc*/ 	.word	0x00000000
        /*06c0*/ 	.short	0x010a
        /*06c2*/ 	.byte	0xff
	.zero		1


	//   ....[92]....
        /*06c4*/ 	.word	0x00007db0
        /*06c8*/ 	.word	0x00000000
        /*06cc*/ 	.word	0x00000000
        /*06d0*/ 	.short	0x010a
        /*06d2*/ 	.byte	0xff
	.zero		1


	//   ....[93]....
        /*06d4*/ 	.word	0x00007e10
        /*06d8*/ 	.word	0x00000000
        /*06dc*/ 	.word	0x00000000
        /*06e0*/ 	.short	0x010a
        /*06e2*/ 	.byte	0xff
	.zero		1


	//   ....[94]....
        /*06e4*/ 	.word	0x00007e70
        /*06e8*/ 	.word	0x00000000
        /*06ec*/ 	.word	0x00000000
        /*06f0*/ 	.short	0x010a
        /*06f2*/ 	.byte	0xff
	.zero		1


	//   ....[95]....
        /*06f4*/ 	.word	0x00007ec0
        /*06f8*/ 	.word	0x00000000
        /*06fc*/ 	.word	0x000000f0
        /*0700*/ 	.short	0x010a
        /*0702*/ 	.byte	0xff
	.zero		1


	//   ....[96]....
        /*0704*/ 	.word	0x00007f20
        /*0708*/ 	.word	0x00000000
        /*070c*/ 	.word	0x000000a0
        /*0710*/ 	.short	0x010a
        /*0712*/ 	.byte	0xff
	.zero		1


	//   ....[97]....
        /*0714*/ 	.word	0x00007f70
        /*0718*/ 	.word	0x00000000
        /*071c*/ 	.word	0x00000090
        /*0720*/ 	.short	0x010a
        /*0722*/ 	.byte	0xff
	.zero		1


	//   ....[98]....
        /*0724*/ 	.word	0x00007fd0
        /*0728*/ 	.word	0x00000000
        /*072c*/ 	.word	0x000000a0
        /*0730*/ 	.short	0x010a
        /*0732*/ 	.byte	0xff
	.zero		1


	//   ....[99]....
        /*0734*/ 	.word	0x00008020
        /*0738*/ 	.word	0x00000000
        /*073c*/ 	.word	0x00000090
        /*0740*/ 	.short	0x010a
        /*0742*/ 	.byte	0xff
	.zero		1


	//   ....[100]....
        /*0744*/ 	.word	0x00008080
        /*0748*/ 	.word	0x00000003
        /*074c*/ 	.word	0x000000d0
        /*0750*/ 	.short	0x010a
        /*0752*/ 	.byte	0xff
	.zero		1


	//   ....[101]....
        /*0754*/ 	.word	0x000080e0
        /*0758*/ 	.word	0x00000000
        /*075c*/ 	.word	0x00000000
        /*0760*/ 	.short	0x010a
        /*0762*/ 	.byte	0xff
	.zero		1


	//   ....[102]....
        /*0764*/ 	.word	0x00008140
        /*0768*/ 	.word	0x00000000
        /*076c*/ 	.word	0x00000000
        /*0770*/ 	.short	0x010a
        /*0772*/ 	.byte	0xff
	.zero		1


	//   ....[103]....
        /*0774*/ 	.word	0x000081a0
        /*0778*/ 	.word	0x00000000
        /*077c*/ 	.word	0x00000000
        /*0780*/ 	.short	0x010a
        /*0782*/ 	.byte	0xff
	.zero		1


	//   ....[104]....
        /*0784*/ 	.word	0x00008200
        /*0788*/ 	.word	0x00000000
        /*078c*/ 	.word	0x00000000
        /*0790*/ 	.short	0x010a
        /*0792*/ 	.byte	0xff
	.zero		1


	//   ....[105]....
        /*0794*/ 	.word	0x00008260
        /*0798*/ 	.word	0x00000000
        /*079c*/ 	.word	0x00000000
        /*07a0*/ 	.short	0x010a
        /*07a2*/ 	.byte	0xff
	.zero		1


	//   ....[106]....
        /*07a4*/ 	.word	0x000082b0
        /*07a8*/ 	.word	0x00000000
        /*07ac*/ 	.word	0x00000090
        /*07b0*/ 	.short	0x010a
        /*07b2*/ 	.byte	0xff
	.zero		1


	//   ....[107]....
        /*07b4*/ 	.word	0x00008310
        /*07b8*/ 	.word	0x00000000
        /*07bc*/ 	.word	0x00000088
        /*07c0*/ 	.short	0x010a
        /*07c2*/ 	.byte	0xff
	.zero		1


	//   ....[108]....
        /*07c4*/ 	.word	0x00008370
        /*07c8*/ 	.word	0x00000003
        /*07cc*/ 	.word	0x00000070
        /*07d0*/ 	.short	0x010a
        /*07d2*/ 	.byte	0xff
	.zero		1


	//   ....[109]....
        /*07d4*/ 	.word	0x000083d0
        /*07d8*/ 	.word	0x00000000
        /*07dc*/ 	.word	0x00000000
        /*07e0*/ 	.short	0x010a
        /*07e2*/ 	.byte	0xff
	.zero		1


	//   ....[110]....
        /*07e4*/ 	.word	0x00008420
        /*07e8*/ 	.word	0x00000000
        /*07ec*/ 	.word	0x00000090
        /*07f0*/ 	.short	0x010a
        /*07f2*/ 	.byte	0xff
	.zero		1


	//   ....[111]....
        /*07f4*/ 	.word	0x00008470
        /*07f8*/ 	.word	0x00000000
        /*07fc*/ 	.word	0x00000060
        /*0800*/ 	.short	0x010a
        /*0802*/ 	.byte	0xff
	.zero		1


	//   ....[112]....
        /*0804*/ 	.word	0x000084c0
        /*0808*/ 	.word	0x000000a0
        /*080c*/ 	.word	0x000000b0
        /*0810*/ 	.short	0x010a
        /*0812*/ 	.byte	0xff
	.zero		1


	//----- nvinfo : EIATTR_NUM_MBARRIERS
	.align		4
.L_47:
        /*0814*/ 	.byte	0x03, 0x38
        /*0816*/ 	.short	0x0022


	//----- nvinfo : EIATTR_EXIT_INSTR_OFFSETS
	.align		4
        /*0818*/ 	.byte	0x04, 0x1c
        /*081a*/ 	.short	(.L_49 - .L_48)


	//   ....[0]....
.L_48:
        /*081c*/ 	.word	0x00002630


	//   ....[1]....
        /*0820*/ 	.word	0x00002b20


	//   ....[2]....
        /*0824*/ 	.word	0x00002b80


	//   ....[3]....
        /*0828*/ 	.word	0x00003ad0


	//   ....[4]....
        /*082c*/ 	.word	0x000048c0


	//   ....[5]....
        /*0830*/ 	.word	0x00004900


	//   ....[6]....
        /*0834*/ 	.word	0x00007a90


	//   ....[7]....
        /*0838*/ 	.word	0x00007b10


	//   ....[8]....
        /*083c*/ 	.word	0x00007b40


	//   ....[9]....
        /*0840*/ 	.word	0x00007b70


	//----- nvinfo : EIATTR_MAX_THREADS
	.align		4
.L_49:
        /*0844*/ 	.byte	0x04, 0x05
        /*0846*/ 	.short	(.L_51 - .L_50)
.L_50:
        /*0848*/ 	.word	0x00000100
        /*084c*/ 	.word	0x00000001
        /*0850*/ 	.word	0x00000001


	//----- nvinfo : EIATTR_CRS_STACK_SIZE
	.align		4
.L_51:
        /*0854*/ 	.byte	0x04, 0x1e
        /*0856*/ 	.short	(.L_53 - .L_52)
.L_52:
        /*0858*/ 	.word	0x00000000


	//----- nvinfo : EIATTR_CBANK_PARAM_SIZE
	.align		4
.L_53:
        /*085c*/ 	.byte	0x03, 0x19
        /*085e*/ 	.short	0x0800


	//----- nvinfo : EIATTR_PARAM_CBANK
	.align		4
        /*0860*/ 	.byte	0x04, 0x0a
        /*0862*/ 	.short	(.L_55 - .L_54)
	.align		4
.L_54:
        /*0864*/ 	.word	index@(.nv.constant0._ZN7cutlass13device_kernelINS_4gemm6kernel13GemmUniversalIN4cute5tupleIJiiiiEEENS1_10collective13CollectiveMmaINS1_35MainloopSm100TmaUmmaWarpSpecializedILi6ELi2ELi4ENS5_IJNS4_1CILi1EEESB_SB_EEEEENS5_IJNSA_ILi64EEENSA_ILi160EEESE_EEENS_6half_tENS5_IJlSB_lEEESH_SI_NS4_8TiledMMAINS4_8MMA_AtomIJNS4_20SM100_MMA_F16BF16_SSISH_SH_fLi64ELi160ELNS4_4UMMA5MajorE0ELSN_0ELNSM_7ScaleInE0ELSO_0EEEEEENS4_6LayoutISC_NS5_IJNSA_ILi0EEESS_SS_EEEEENS5_IJNS4_10UnderscoreESV_SV_EEEEENS4_13SM90_TMA_LOADENS4_14ComposedLayoutINS4_7SwizzleILi3ELi4ELi3EEENS4_18smem_ptr_flag_bitsILi16EEENSR_INS5_IJNSA_ILi8EEESE_EEENS5_IJSE_SB_EEEEEEEvNS4_8identityESY_S18_vS19_EENS_8epilogue10collective18CollectiveEpilogueINS1B_23Sm100TmaWarpSpecializedILi2ELi1ELi80ELb1ELb0EEEJSG_NS5_IJNSR_ISE_SB_EENSR_ISF_SB_EEEEESH_SI_SH_SI_NS1B_6fusion15FusionCallbacksIS1F_NS1J_17LinearCombinationISH_fSH_fLNS_15FloatRoundStyleE2EEESG_S1I_JEEENS4_5SM1004TMEM4LOAD26SM100_TMEM_LOAD_16dp256b4xESY_NSZ_INS10_ILi2ELi4ELi3EEES13_NSR_INS5_IJS14_NSA_ILi32EEEEEENS5_IJS1U_SB_EEEEEEENS4_17SM75_U32x4_LDSM_NENS4_14SM90_TMA_STOREES1Y_NS4_17SM90_U32x4_STSM_NENS4_39AutoVectorizingCopyWithAssumedAlignmentILi128EEEEEEvvEEEEvNT_6ParamsE)
        /*0868*/ 	.short	0x0380
        /*086a*/ 	.short	0x0800


	//----- nvinfo : EIATTR_SW_WAR
	.align		4
.L_55:
        /*086c*/ 	.byte	0x04, 0x36
        /*086e*/ 	.short	(.L_57 - .L_56)
.L_56:
        /*0870*/ 	.word	0x00000008
.L_57:


//--------------------- .nv.callgraph             --------------------------
	.section	.nv.callgraph,"",@"SHT_CUDA_CALLGRAPH"
	.align	4
	.sectionentsize	8
	.align		4
        /*0000*/ 	.word	0x00000000
	.align		4
        /*0004*/ 	.word	0xffffffff
	.align		4
        /*0008*/ 	.word	index@(_ZN7cutlass13device_kernelINS_4gemm6kernel13GemmUniversalIN4cute5tupleIJiiiiEEENS1_10collective13CollectiveMmaINS1_35MainloopSm100TmaUmmaWarpSpecializedILi6ELi2ELi4ENS5_IJNS4_1CILi1EEESB_SB_EEEEENS5_IJNSA_ILi64EEENSA_ILi160EEESE_EEENS_6half_tENS5_IJlSB_lEEESH_SI_NS4_8TiledMMAINS4_8MMA_AtomIJNS4_20SM100_MMA_F16BF16_SSISH_SH_fLi64ELi160ELNS4_4UMMA5MajorE0ELSN_0ELNSM_7ScaleInE0ELSO_0EEEEEENS4_6LayoutISC_NS5_IJNSA_ILi0EEESS_SS_EEEEENS5_IJNS4_10UnderscoreESV_SV_EEEEENS4_13SM90_TMA_LOADENS4_14ComposedLayoutINS4_7SwizzleILi3ELi4ELi3EEENS4_18smem_ptr_flag_bitsILi16EEENSR_INS5_IJNSA_ILi8EEESE_EEENS5_IJSE_SB_EEEEEEEvNS4_8identityESY_S18_vS19_EENS_8epilogue10collective18CollectiveEpilogueINS1B_23Sm100TmaWarpSpecializedILi2ELi1ELi80ELb1ELb0EEEJSG_NS5_IJNSR_ISE_SB_EENSR_ISF_SB_EEEEESH_SI_SH_SI_NS1B_6fusion15FusionCallbacksIS1F_NS1J_17LinearCombinationISH_fSH_fLNS_15FloatRoundStyleE2EEESG_S1I_JEEENS4_5SM1004TMEM4LOAD26SM100_TMEM_LOAD_16dp256b4xESY_NSZ_INS10_ILi2ELi4ELi3EEES13_NSR_INS5_IJS14_NSA_ILi32EEEEEENS5_IJS1U_SB_EEEEEEENS4_17SM75_U32x4_LDSM_NENS4_14SM90_TMA_STOREES1Y_NS4_17SM90_U32x4_STSM_NENS4_39AutoVectorizingCopyWithAssumedAlignmentILi128EEEEEEvvEEEEvNT_6ParamsE)
	.align		4
        /*000c*/ 	.word	index@(__assertfail)
	.align		4
        /*0010*/ 	.word	0x00000000
	.align		4
        /*0014*/ 	.word	0xfffffffe
	.align		4
        /*0018*/ 	.word	0x00000000
	.align		4
        /*001c*/ 	.word	0xfffffffd
	.align		4
        /*0020*/ 	.word	0x00000000
	.align		4
        /*0024*/ 	.word	0xfffffffc


//--------------------- .nv.constant4             --------------------------
	.section	.nv.constant4,"a",@progbits
	.align	8
	.align		8
.nv.constant4:
        /*0000*/ 	.dword	__assertfail
	.align		8
        /*0008*/ 	.dword	__unnamed_1
	.align		8
        /*0010*/ 	.dword	__unnamed_2
	.align		8
        /*0018*/ 	.dword	_ZN40_INTERNAL_2c427993_4_k_cu_331aacd8_239694cuda3std3__45__cpo5beginE
	.align		8
        /*0020*/ 	.dword	_ZN40_INTERNAL_2c427993_4_k_cu_331aacd8_239694cuda3std3__45__cpo3endE
	.align		8
        /*0028*/ 	.dword	_ZN40_INTERNAL_2c427993_4_k_cu_331aacd8_239694cuda3std3__45__cpo6cbeginE
	.align		8
        /*0030*/ 	.dword	_ZN40_INTERNAL_2c427993_4_k_cu_331aacd8_239694cuda3std3__45__cpo4cendE
	.align		8
        /*0038*/ 	.dword	_ZN40_INTERNAL_2c427993_4_k_cu_331aacd8_239694cuda3std3__442_GLOBAL__N__2c427993_4_k_cu_331aacd8_239696ignoreE
	.align		8
        /*0040*/ 	.dword	_ZN40_INTERNAL_2c427993_4_k_cu_331aacd8_239694cuda3std3__419piecewise_constructE
	.align		8
        /*0048*/ 	.dword	_ZN40_INTERNAL_2c427993_4_k_cu_331aacd8_239694cuda3std3__48in_placeE
	.align		8
        /*0050*/ 	.dword	_ZN40_INTERNAL_2c427993_4_k_cu_331aacd8_239694cuda3std6ranges3__45__cpo4swapE
	.align		8
        /*0058*/ 	.dword	_ZN40_INTERNAL_2c427993_4_k_cu_331aacd8_239694cuda3std6ranges3__45__cpo9iter_moveE
	.align		8
        /*0060*/ 	.dword	_ZN40_INTERNAL_2c427993_4_k_cu_331aacd8_239694cute7productE
	.align		8
        /*0068*/ 	.dword	_ZN40_INTERNAL_2c427993_4_k_cu_331aacd8_239694cute1_E
	.align		8
        /*0070*/ 	.dword	$str$25
	.align		8
        /*0078*/ 	.dword	$str$26
	.align		8
        /*0080*/ 	.dword	$str$27
	.align		8
        /*0088*/ 	.dword	$str$28


//--------------------- .text._ZN7cutlass13device_kernelINS_4gemm6kernel13GemmUniversalIN4cute5tupleIJiiiiEEENS1_10collective13CollectiveMmaINS1_35MainloopSm100TmaUmmaWarpSpecializedILi6ELi2ELi4ENS5_IJNS4_1CILi1EEESB_SB_EEEEENS5_IJNSA_ILi64EEENSA_ILi160EEESE_EEENS_6half_tENS5_IJlSB_lEEESH_SI_NS4_8TiledMMAINS4_8MMA_AtomIJNS4_20SM100_MMA_F16BF16_SSISH_SH_fLi64ELi160ELNS4_4UMMA5MajorE0ELSN_0ELNSM_7ScaleInE0ELSO_0EEEEEENS4_6LayoutISC_NS5_IJNSA_ILi0EEESS_SS_EEEEENS5_IJNS4_10UnderscoreESV_SV_EEEEENS4_13SM90_TMA_LOADENS4_14ComposedLayoutINS4_7SwizzleILi3ELi4ELi3EEENS4_18smem_ptr_flag_bitsILi16EEENSR_INS5_IJNSA_ILi8EEESE_EEENS5_IJSE_SB_EEEEEEEvNS4_8identityESY_S18_vS19_EENS_8epilogue10collective18CollectiveEpilogueINS1B_23Sm100TmaWarpSpecializedILi2ELi1ELi80ELb1ELb0EEEJSG_NS5_IJNSR_ISE_SB_EENSR_ISF_SB_EEEEESH_SI_SH_SI_NS1B_6fusion15FusionCallbacksIS1F_NS1J_17LinearCombinationISH_fSH_fLNS_15FloatRoundStyleE2EEESG_S1I_JEEENS4_5SM1004TMEM4LOAD26SM100_TMEM_LOAD_16dp256b4xESY_NSZ_INS10_ILi2ELi4ELi3EEES13_NSR_INS5_IJS14_NSA_ILi32EEEEEENS5_IJS1U_SB_EEEEEEENS4_17SM75_U32x4_LDSM_NENS4_14SM90_TMA_STOREES1Y_NS4_17SM90_U32x4_STSM_NENS4_39AutoVectorizingCopyWithAssumedAlignmentILi128EEEEEEvvEEEEvNT_6ParamsE --------------------------
	.section	.text._ZN7cutlass13device_kernelINS_4gemm6kernel13GemmUniversalIN4cute5tupleIJiiiiEEENS1_10collective13CollectiveMmaINS1_35MainloopSm100TmaUmmaWarpSpecializedILi6ELi2ELi4ENS5_IJNS4_1CILi1EEESB_SB_EEEEENS5_IJNSA_ILi64EEENSA_ILi160EEESE_EEENS_6half_tENS5_IJlSB_lEEESH_SI_NS4_8TiledMMAINS4_8MMA_AtomIJNS4_20SM100_MMA_F16BF16_SSISH_SH_fLi64ELi160ELNS4_4UMMA5MajorE0ELSN_0ELNSM_7ScaleInE0ELSO_0EEEEEENS4_6LayoutISC_NS5_IJNSA_ILi0EEESS_SS_EEEEENS5_IJNS4_10UnderscoreESV_SV_EEEEENS4_13SM90_TMA_LOADENS4_14ComposedLayoutINS4_7SwizzleILi3ELi4ELi3EEENS4_18smem_ptr_flag_bitsILi16EEENSR_INS5_IJNSA_ILi8EEESE_EEENS5_IJSE_SB_EEEEEEEvNS4_8identityESY_S18_vS19_EENS_8epilogue10collective18CollectiveEpilogueINS1B_23Sm100TmaWarpSpecializedILi2ELi1ELi80ELb1ELb0EEEJSG_NS5_IJNSR_ISE_SB_EENSR_ISF_SB_EEEEESH_SI_SH_SI_NS1B_6fusion15FusionCallbacksIS1F_NS1J_17LinearCombinationISH_fSH_fLNS_15FloatRoundStyleE2EEESG_S1I_JEEENS4_5SM1004TMEM4LOAD26SM100_TMEM_LOAD_16dp256b4xESY_NSZ_INS10_ILi2ELi4ELi3EEES13_NSR_INS5_IJS14_NSA_ILi32EEEEEENS5_IJS1U_SB_EEEEEEENS4_17SM75_U32x4_LDSM_NENS4_14SM90_TMA_STOREES1Y_NS4_17SM90_U32x4_STSM_NENS4_39AutoVectorizingCopyWithAssumedAlignmentILi128EEEEEEvvEEEEvNT_6ParamsE,"ax",@progbits
	.align	128
.text._ZN7cutlass13device_kernelINS_4gemm6kernel13GemmUniversalIN4cute5tupleIJiiiiEEENS1_10collective13CollectiveMmaINS1_35MainloopSm100TmaUmmaWarpSpecializedILi6ELi2ELi4ENS5_IJNS4_1CILi1EEESB_SB_EEEEENS5_IJNSA_ILi64EEENSA_ILi160EEESE_EEENS_6half_tENS5_IJlSB_lEEESH_SI_NS4_8TiledMMAINS4_8MMA_AtomIJNS4_20SM100_MMA_F16BF16_SSISH_SH_fLi64ELi160ELNS4_4UMMA5MajorE0ELSN_0ELNSM_7ScaleInE0ELSO_0EEEEEENS4_6LayoutISC_NS5_IJNSA_ILi0EEESS_SS_EEEEENS5_IJNS4_10UnderscoreESV_SV_EEEEENS4_13SM90_TMA_LOADENS4_14ComposedLayoutINS4_7SwizzleILi3ELi4ELi3EEENS4_18smem_ptr_flag_bitsILi16EEENSR_INS5_IJNSA_ILi8EEESE_EEENS5_IJSE_SB_EEEEEEEvNS4_8identityESY_S18_vS19_EENS_8epilogue10collective18CollectiveEpilogueINS1B_23Sm100TmaWarpSpecializedILi2ELi1ELi80ELb1ELb0EEEJSG_NS5_IJNSR_ISE_SB_EENSR_ISF_SB_EEEEESH_SI_SH_SI_NS1B_6fusion15FusionCallbacksIS1F_NS1J_17LinearCombinationISH_fSH_fLNS_15FloatRoundStyleE2EEESG_S1I_JEEENS4_5SM1004TMEM4LOAD26SM100_TMEM_LOAD_16dp256b4xESY_NSZ_INS10_ILi2ELi4ELi3EEES13_NSR_INS5_IJS14_NSA_ILi32EEEEEENS5_IJS1U_SB_EEEEEEENS4_17SM75_U32x4_LDSM_NENS4_14SM90_TMA_STOREES1Y_NS4_17SM90_U32x4_STSM_NENS4_39AutoVectorizingCopyWithAssumedAlignmentILi128EEEEEEvvEEEEvNT_6ParamsE:
        .type           _ZN7cutlass13device_kernelINS_4gemm6kernel13GemmUniversalIN4cute5tupleIJiiiiEEENS1_10collective13CollectiveMmaINS1_35MainloopSm100TmaUmmaWarpSpecializedILi6ELi2ELi4ENS5_IJNS4_1CILi1EEESB_SB_EEEEENS5_IJNSA_ILi64EEENSA_ILi160EEESE_EEENS_6half_tENS5_IJlSB_lEEESH_SI_NS4_8TiledMMAINS4_8MMA_AtomIJNS4_20SM100_MMA_F16BF16_SSISH_SH_fLi64ELi160ELNS4_4UMMA5MajorE0ELSN_0ELNSM_7ScaleInE0ELSO_0EEEEEENS4_6LayoutISC_NS5_IJNSA_ILi0EEESS_SS_EEEEENS5_IJNS4_10UnderscoreESV_SV_EEEEENS4_13SM90_TMA_LOADENS4_14ComposedLayoutINS4_7SwizzleILi3ELi4ELi3EEENS4_18smem_ptr_flag_bitsILi16EEENSR_INS5_IJNSA_ILi8EEESE_EEENS5_IJSE_SB_EEEEEEEvNS4_8identityESY_S18_vS19_EENS_8epilogue10collective18CollectiveEpilogueINS1B_23Sm100TmaWarpSpecializedILi2ELi1ELi80ELb1ELb0EEEJSG_NS5_IJNSR_ISE_SB_EENSR_ISF_SB_EEEEESH_SI_SH_SI_NS1B_6fusion15FusionCallbacksIS1F_NS1J_17LinearCombinationISH_fSH_fLNS_15FloatRoundStyleE2EEESG_S1I_JEEENS4_5SM1004TMEM4LOAD26SM100_TMEM_LOAD_16dp256b4xESY_NSZ_INS10_ILi2ELi4ELi3EEES13_NSR_INS5_IJS14_NSA_ILi32EEEEEENS5_IJS1U_SB_EEEEEEENS4_17SM75_U32x4_LDSM_NENS4_14SM90_TMA_STOREES1Y_NS4_17SM90_U32x4_STSM_NENS4_39AutoVectorizingCopyWithAssumedAlignmentILi128EEEEEEvvEEEEvNT_6ParamsE,@function
        .size           _ZN7cutlass13device_kernelINS_4gemm6kernel13GemmUniversalIN4cute5tupleIJiiiiEEENS1_10collective13CollectiveMmaINS1_35MainloopSm100TmaUmmaWarpSpecializedILi6ELi2ELi4ENS5_IJNS4_1CILi1EEESB_SB_EEEEENS5_IJNSA_ILi64EEENSA_ILi160EEESE_EEENS_6half_tENS5_IJlSB_lEEESH_SI_NS4_8TiledMMAINS4_8MMA_AtomIJNS4_20SM100_MMA_F16BF16_SSISH_SH_fLi64ELi160ELNS4_4UMMA5MajorE0ELSN_0ELNSM_7ScaleInE0ELSO_0EEEEEENS4_6LayoutISC_NS5_IJNSA_ILi0EEESS_SS_EEEEENS5_IJNS4_10UnderscoreESV_SV_EEEEENS4_13SM90_TMA_LOADENS4_14ComposedLayoutINS4_7SwizzleILi3ELi4ELi3EEENS4_18smem_ptr_flag_bitsILi16EEENSR_INS5_IJNSA_ILi8EEESE_EEENS5_IJSE_SB_EEEEEEEvNS4_8identityESY_S18_vS19_EENS_8epilogue10collective18CollectiveEpilogueINS1B_23Sm100TmaWarpSpecializedILi2ELi1ELi80ELb1ELb0EEEJSG_NS5_IJNSR_ISE_SB_EENSR_ISF_SB_EEEEESH_SI_SH_SI_NS1B_6fusion15FusionCallbacksIS1F_NS1J_17LinearCombinationISH_fSH_fLNS_15FloatRoundStyleE2EEESG_S1I_JEEENS4_5SM1004TMEM4LOAD26SM100_TMEM_LOAD_16dp256b4xESY_NSZ_INS10_ILi2ELi4ELi3EEES13_NSR_INS5_IJS14_NSA_ILi32EEEEEENS5_IJS1U_SB_EEEEEEENS4_17SM75_U32x4_LDSM_NENS4_14SM90_TMA_STOREES1Y_NS4_17SM90_U32x4_STSM_NENS4_39AutoVectorizingCopyWithAssumedAlignmentILi128EEEEEEvvEEEEvNT_6ParamsE,(.L_x_147 - _ZN7cutlass13device_kernelINS_4gemm6kernel13GemmUniversalIN4cute5tupleIJiiiiEEENS1_10collective13CollectiveMmaINS1_35MainloopSm100TmaUmmaWarpSpecializedILi6ELi2ELi4ENS5_IJNS4_1CILi1EEESB_SB_EEEEENS5_IJNSA_ILi64EEENSA_ILi160EEESE_EEENS_6half_tENS5_IJlSB_lEEESH_SI_NS4_8TiledMMAINS4_8MMA_AtomIJNS4_20SM100_MMA_F16BF16_SSISH_SH_fLi64ELi160ELNS4_4UMMA5MajorE0ELSN_0ELNSM_7ScaleInE0ELSO_0EEEEEENS4_6LayoutISC_NS5_IJNSA_ILi0EEESS_SS_EEEEENS5_IJNS4_10UnderscoreESV_SV_EEEEENS4_13SM90_TMA_LOADENS4_14ComposedLayoutINS4_7SwizzleILi3ELi4ELi3EEENS4_18smem_ptr_flag_bitsILi16EEENSR_INS5_IJNSA_ILi8EEESE_EEENS5_IJSE_SB_EEEEEEEvNS4_8identityESY_S18_vS19_EENS_8epilogue10collective18CollectiveEpilogueINS1B_23Sm100TmaWarpSpecializedILi2ELi1ELi80ELb1ELb0EEEJSG_NS5_IJNSR_ISE_SB_EENSR_ISF_SB_EEEEESH_SI_SH_SI_NS1B_6fusion15FusionCallbacksIS1F_NS1J_17LinearCombinationISH_fSH_fLNS_15FloatRoundStyleE2EEESG_S1I_JEEENS4_5SM1004TMEM4LOAD26SM100_TMEM_LOAD_16dp256b4xESY_NSZ_INS10_ILi2ELi4ELi3EEES13_NSR_INS5_IJS14_NSA_ILi32EEEEEENS5_IJS1U_SB_EEEEEEENS4_17SM75_U32x4_LDSM_NENS4_14SM90_TMA_STOREES1Y_NS4_17SM90_U32x4_STSM_NENS4_39AutoVectorizingCopyWithAssumedAlignmentILi128EEEEEEvvEEEEvNT_6ParamsE)
        .other          _ZN7cutlass13device_kernelINS_4gemm6kernel13GemmUniversalIN4cute5tupleIJiiiiEEENS1_10collective13CollectiveMmaINS1_35MainloopSm100TmaUmmaWarpSpecializedILi6ELi2ELi4ENS5_IJNS4_1CILi1EEESB_SB_EEEEENS5_IJNSA_ILi64EEENSA_ILi160EEESE_EEENS_6half_tENS5_IJlSB_lEEESH_SI_NS4_8TiledMMAINS4_8MMA_AtomIJNS4_20SM100_MMA_F16BF16_SSISH_SH_fLi64ELi160ELNS4_4UMMA5MajorE0ELSN_0ELNSM_7ScaleInE0ELSO_0EEEEEENS4_6LayoutISC_NS5_IJNSA_ILi0EEESS_SS_EEEEENS5_IJNS4_10UnderscoreESV_SV_EEEEENS4_13SM90_TMA_LOADENS4_14ComposedLayoutINS4_7SwizzleILi3ELi4ELi3EEENS4_18smem_ptr_flag_bitsILi16EEENSR_INS5_IJNSA_ILi8EEESE_EEENS5_IJSE_SB_EEEEEEEvNS4_8identityESY_S18_vS19_EENS_8epilogue10collective18CollectiveEpilogueINS1B_23Sm100TmaWarpSpecializedILi2ELi1ELi80ELb1ELb0EEEJSG_NS5_IJNSR_ISE_SB_EENSR_ISF_SB_EEEEESH_SI_SH_SI_NS1B_6fusion15FusionCallbacksIS1F_NS1J_17LinearCombinationISH_fSH_fLNS_15FloatRoundStyleE2EEESG_S1I_JEEENS4_5SM1004TMEM4LOAD26SM100_TMEM_LOAD_16dp256b4xESY_NSZ_INS10_ILi2ELi4ELi3EEES13_NSR_INS5_IJS14_NSA_ILi32EEEEEENS5_IJS1U_SB_EEEEEEENS4_17SM75_U32x4_LDSM_NENS4_14SM90_TMA_STOREES1Y_NS4_17SM90_U32x4_STSM_NENS4_39AutoVectorizingCopyWithAssumedAlignmentILi128EEEEEEvvEEEEvNT_6ParamsE,@"STO_CUDA_ENTRY STV_DEFAULT"
_ZN7cutlass13device_kernelINS_4gemm6kernel13GemmUniversalIN4cute5tupleIJiiiiEEENS1_10collective13CollectiveMmaINS1_35MainloopSm100TmaUmmaWarpSpecializedILi6ELi2ELi4ENS5_IJNS4_1CILi1EEESB_SB_EEEEENS5_IJNSA_ILi64EEENSA_ILi160EEESE_EEENS_6half_tENS5_IJlSB_lEEESH_SI_NS4_8TiledMMAINS4_8MMA_AtomIJNS4_20SM100_MMA_F16BF16_SSISH_SH_fLi64ELi160ELNS4_4UMMA5MajorE0ELSN_0ELNSM_7ScaleInE0ELSO_0EEEEEENS4_6LayoutISC_NS5_IJNSA_ILi0EEESS_SS_EEEEENS5_IJNS4_10UnderscoreESV_SV_EEEEENS4_13SM90_TMA_LOADENS4_14ComposedLayoutINS4_7SwizzleILi3ELi4ELi3EEENS4_18smem_ptr_flag_bitsILi16EEENSR_INS5_IJNSA_ILi8EEESE_EEENS5_IJSE_SB_EEEEEEEvNS4_8identityESY_S18_vS19_EENS_8epilogue10collective18CollectiveEpilogueINS1B_23Sm100TmaWarpSpecializedILi2ELi1ELi80ELb1ELb0EEEJSG_NS5_IJNSR_ISE_SB_EENSR_ISF_SB_EEEEESH_SI_SH_SI_NS1B_6fusion15FusionCallbacksIS1F_NS1J_17LinearCombinationISH_fSH_fLNS_15FloatRoundStyleE2EEESG_S1I_JEEENS4_5SM1004TMEM4LOAD26SM100_TMEM_LOAD_16dp256b4xESY_NSZ_INS10_ILi2ELi4ELi3EEES13_NSR_INS5_IJS14_NSA_ILi32EEEEEENS5_IJS1U_SB_EEEEEEENS4_17SM75_U32x4_LDSM_NENS4_14SM90_TMA_STOREES1Y_NS4_17SM90_U32x4_STSM_NENS4_39AutoVectorizingCopyWithAssumedAlignmentILi128EEEEEEvvEEEEvNT_6ParamsE:
[----:B------:R-:W1:Y:S01]  /*0000*/  LDC R1, c[0x0][0x37c] ;  /* 0x0000df00ff017b82 */ /* 0x000e620000000800 */
[----:B------:R-:W2:Y:S01]  /*0010*/  S2R R218, SR_TID.X ;  /* 0x0000000000da7919 */ /* 0x000ea20000002100 */
[----:B------:R-:W3:Y:S01]  /*0020*/  LDCU.64 UR4, c[0x0][0x890] ;  /* 0x00011200ff0477ac */ /* 0x000ee20008000a00 */
[----:B------:R-:W-:Y:S02]  /*0030*/  PRMT R206, RZ, 0x7610, R206 ;  /* 0x00007610ffce7816 */ /* 0x000fe400000000ce */
[----:B------:R-:W-:Y:S01]  /*0040*/  ELECT P5, URZ, PT ;  /* 0x0000000000ff782f */ /* 0x000fe200038a0000 */
[----:B------:R-:W4:Y:S01]  /*0050*/  LDCU.64 UR46, c[0x0][0x358] ;  /* 0x00006b00ff2e77ac */ /* 0x000f220008000a00 */
[----:B---3--:R-:W-:-:S04]  /*0060*/  UISETP.NE.U32.AND UP0, UPT, UR4, URZ, UPT ;  /* 0x000000ff0400728c */ /* 0x008fc8000bf05070 */
[----:B------:R-:W-:Y:S01]  /*0070*/  UISETP.NE.AND.EX UP0, UPT, UR5, URZ, UPT, UP0 ;  /* 0x000000ff0500728c */ /* 0x000fe2000bf05300 */
[----:B--2---:R-:W-:-:S05]  /*0080*/  SHF.R.U32.HI R211, RZ, 0x5, R218 ;  /* 0x00000005ffd37819 */ /* 0x004fca00000116da */
[----:B------:R-:W2:Y:S02]  /*0090*/  SHFL.IDX PT, R0, R211, RZ, 0x1f ;  /* 0x00001fffd3007589 */ /* 0x000ea400000e0000 */
[----:B--2---:R-:W-:Y:S01]  /*00a0*/  R2UR UR8, R0 ;  /* 0x00000000000872ca */ /* 0x004fe200000e0000 */
[----:B-1--4-:R-:W-:-:S14]  /*00b0*/  BRA.U UP0, `(.L_x_0) ;  /* 0x00000001002c7547 */ /* 0x012fdc000b800000 */
[----:B------:R-:W1:Y:S02]  /*00c0*/  LDCU.64 UR6, c[0x0][0x888] ;  /* 0x00011100ff0677ac */ /* 0x000e640008000a00 */
[----:B-1----:R-:W-:-:S04]  /*00d0*/  UISETP.NE.U32.AND UP0, UPT, UR6, URZ, UPT ;  /* 0x000000ff0600728c */ /* 0x002fc8000bf05070 */
[----:B------:R-:W-:-:S09]  /*00e0*/  UISETP.NE.AND.EX UP0, UPT, UR7, URZ, UPT, UP0 ;  /* 0x000000ff0700728c */ /* 0x000fd2000bf05300 */
[----:B------:R-:W-:Y:S05]  /*00f0*/  BRA.U !UP0, `(.L_x_1) ;  /* 0x0000000108107547 */ /* 0x000fea000b800000 */
[----:B------:R-:W1:Y:S02]  /*0100*/  LDC.64 R2, c[0x0][0x888] ;  /* 0x00022200ff027b82 */ /* 0x000e640000000a00 */
[----:B-1----:R1:W5:Y:S01]  /*0110*/  LDG.E R101, desc[UR46][R2.64] ;  /* 0x0000002e02657981 */ /* 0x002362000c1e1900 */
[----:B------:R-:W-:Y:S01]  /*0120*/  HFMA2 R206, -RZ, RZ, 0, 5.9604644775390625e-08 ;  /* 0x00000001ffce7431 */ /* 0x000fe200000001ff */
[----:B------:R-:W-:Y:S05]  /*0130*/  BRA `(.L_x_0) ;  /* 0x00000000000c7947 */ /* 0x000fea0003800000 */
.L_x_1:
[----:B------:R-:W1:Y:S01]  /*0140*/  LDCU UR6, c[0x0][0x880] ;  /* 0x00011000ff0677ac */ /* 0x000e620008000800 */
[----:B------:R-:W-:Y:S01]  /*0150*/  HFMA2 R206, -RZ, RZ, 0, 5.9604644775390625e-08 ;  /* 0x00000001ffce7431 */ /* 0x000fe200000001ff */
[----:B-1----:R-:W-:-:S07]  /*0160*/  MOV R101, UR6 ;  /* 0x0000000600657c02 */ /* 0x002fce0008000f00 */
.L_x_0:
[----:B------:R-:W2:Y:S02]  /*0170*/  LDCU.64 UR6, c[0x0][0x8b0] ;  /* 0x00011600ff0677ac */ /* 0x000ea40008000a00 */
[----:B--2---:R-:W-:-:S04]  /*0180*/  UISETP.NE.U32.AND UP0, UPT, UR6, URZ, UPT ;  /* 0x000000ff0600728c */ /* 0x004fc8000bf05070 */
[----:B------:R-:W-:-:S09]  /*0190*/  UISETP.NE.AND.EX UP0, UPT, UR7, URZ, UPT, UP0 ;  /* 0x000000ff0700728c */ /* 0x000fd2000bf05300 */
[----:B------:R-:W-:Y:S05]  /*01a0*/  BRA.U UP0, `(.L_x_2) ;  /* 0x0000000100247547 */ /* 0x000fea000b800000 */
[----:B------:R-:W2:Y:S02]  /*01b0*/  LDCU.64 UR6, c[0x0][0x8a8] ;  /* 0x00011500ff0677ac */ /* 0x000ea40008000a00 */
[----:B--2---:R-:W-:-:S04]  /*01c0*/  UISETP.NE.U32.AND UP0, UPT, UR6, URZ, UPT ;  /* 0x000000ff0600728c */ /* 0x004fc8000bf05070 */
[----:B------:R-:W-:-:S09]  /*01d0*/  UISETP.NE.AND.EX UP0, UPT, UR7, URZ, UPT, UP0 ;  /* 0x000000ff0700728c */ /* 0x000fd2000bf05300 */
[----:B------:R-:W-:Y:S05]  /*01e0*/  BRA.U !UP0, `(.L_x_3) ;  /* 0x00000001080c7547 */ /* 0x000fea000b800000 */
[----:B------:R-:W2:Y:S02]  /*01f0*/  LDC.64 R98, c[0x0][0x8a8] ;  /* 0x00022a00ff627b82 */ /* 0x000ea40000000a00 */
[----:B--2---:R2:W5:Y:S01]  /*0200*/  LDG.E R98, desc[UR46][R98.64] ;  /* 0x0000002e62627981 */ /* 0x004562000c1e1900 */
[----:B------:R-:W-:Y:S05]  /*0210*/  BRA `(.L_x_2) ;  /* 0x0000000000087947 */ /* 0x000fea0003800000 */
.L_x_3:
[----:B------:R-:W2:Y:S02]  /*0220*/  LDCU UR6, c[0x0][0x8a0] ;  /* 0x00011400ff0677ac */ /* 0x000ea40008000800 */
[----:B--2---:R-:W-:Y:S02]  /*0230*/  MOV R98, UR6 ;  /* 0x0000000600627c02 */ /* 0x004fe40008000f00 */
.L_x_2:
[----:B------:R-:W-:Y:S01]  /*0240*/  IMAD.U32 R0, RZ, RZ, UR8 ;  /* 0x00000008ff007e24 */ /* 0x000fe2000f8e00ff */
[----:B------:R-:W-:Y:S04]  /*0250*/  BSSY.RECONVERGENT B0, `(.L_x_4) ;  /* 0x000000c000007945 */ /* 0x000fe80003800200 */
[C---:B------:R-:W-:Y:S02]  /*0260*/  ISETP.NE.OR P1, PT, R0.reuse, 0x1, !P5 ;  /* 0x000000010000780c */ /* 0x040fe40006f25670 */
[----:B------:R-:W-:-:S11]  /*0270*/  ISETP.NE.OR P0, PT, R0, 0x3, !P5 ;  /* 0x000000030000780c */ /* 0x000fd60006f05670 */
[----:B------:R-:W-:Y:S05]  /*0280*/  @P1 BRA `(.L_x_5) ;  /* 0x0000000000201947 */ /* 0x000fea0003800000 */
[----:B------:R-:W3:Y:S02]  /*0290*/  LDCU.64 UR6, c[0x0][0x348] ;  /* 0x00006900ff0677ac */ /* 0x000ee40008000a00 */
[----:B---3--:R-:W-:Y:S02]  /*02a0*/  UIADD3 UR10, UP1, UPT, UR6, 0x80, URZ ;  /* 0x00000080060a7890 */ /* 0x008fe4000ff3e0ff */
[----:B------:R-:W-:Y:S02]  /*02b0*/  UIADD3 UR6, UP0, UPT, UR6, 0x180, URZ ;  /* 0x0000018006067890 */ /* 0x000fe4000ff1e0ff */
[----:B------:R-:W-:Y:S02]  /*02c0*/  UIADD3.X UR11, UPT, UPT, URZ, UR7, URZ, UP1, !UPT ;  /* 0x00000007ff0b7290 */ /* 0x000fe40008ffe4ff */
[----:B------:R-:W-:-:S07]  /*02d0*/  UIADD3.X UR7, UPT, UPT, URZ, UR7, URZ, UP0, !UPT ;  /* 0x00000007ff077290 */ /* 0x000fce00087fe4ff */
[----:B------:R3:W-:Y:S02]  /*02e0*/  UTMACCTL.PF [UR10] ;  /* 0x000000000a0079b9 */ /* 0x0007e40008040000 */
[----:B------:R3:W-:Y:S02]  /*02f0*/  UTMACCTL.PF [UR6] ;  /* 0x00000000060079b9 */ /* 0x0007e40008040000 */
[----:B---3--:R-:W-:Y:S01]  /*0300*/  NOP ;  /* 0x0000000000007918 */ /* 0x008fe20000000000 */
.L_x_5:
[----:B------:R-:W-:Y:S05]  /*0310*/  BSYNC.RECONVERGENT B0 ;  /* 0x0000000000007941 */ /* 0x000fea0003800200 */
.L_x_4:
[----:B------:R-:W-:Y:S04]  /*0320*/  BSSY.RECONVERGENT B0, `(.L_x_6) ;  /* 0x000000a000007945 */ /* 0x000fe80003800200 */
        /* <DEDUP_REMOVED lines=9> */
.L_x_7:
[----:B------:R-:W-:Y:S05]  /*03c0*/  BSYNC.RECONVERGENT B0 ;  /* 0x0000000000007941 */ /* 0x000fea0003800200 */
.L_x_6:
[----:B------:R-:W3:Y:S01]  /*03d0*/  LDCU.64 UR6, c[0x0][0x888] ;  /* 0x00011100ff0677ac */ /* 0x000ee20008000a00 */
[----:B------:R-:W-:Y:S02]  /*03e0*/  UISETP.EQ.U32.AND UP1, UPT, UR4, URZ, UPT ;  /* 0x000000ff0400728c */ /* 0x000fe4000bf22070 */
[----:B------:R-:W-:Y:S02]  /*03f0*/  UPLOP3.LUT UP2, UPT, UPT, UPT, UPT, 0x80, 0x8 ;  /* 0x000000000008789c */ /* 0x000fe40003f4f070 */
[----:B---3--:R-:W-:-:S04]  /*0400*/  UISETP.NE.U32.AND UP0, UPT, UR6, URZ, UPT ;  /* 0x000000ff0600728c */ /* 0x008fc8000bf05070 */
[----:B------:R-:W-:-:S04]  /*0410*/  UISETP.NE.AND.EX UP0, UPT, UR7, URZ, UPT, UP0 ;  /* 0x000000ff0700728c */ /* 0x000fc8000bf05300 */
[----:B------:R-:W-:-:S04]  /*0420*/  UISETP.EQ.OR.EX UP3, UPT, UR5, URZ, !UP0, UP1 ;  /* 0x000000ff0500728c */ /* 0x000fc8000c762710 */
[----:B------:R-:W-:-:S05]  /*0430*/  UP2UR UR44, UPR, URZ, 0x8 ;  /* 0x00000008ff2c7883 */ /* 0x000fca0008000000 */
[----:B------:R-:W-:Y:S07]  /*0440*/  BRA.U !UP3, `(.L_x_8) ;  /* 0x000000010b207547 */ /* 0x000fee000b800000 */
[----:B------:R-:W-:Y:S01]  /*0450*/  UISETP.NE.U32.AND UP2, UPT, UR4, URZ, UPT ;  /* 0x000000ff0400728c */ /* 0x000fe2000bf45070 */
[----:B-----5:R-:W-:Y:S01]  /*0460*/  FSETP.NEU.AND P0, PT, R101, RZ, PT ;  /* 0x000000ff6500720b */ /* 0x020fe20003f0d000 */
[----:B------:R-:W-:Y:S02]  /*0470*/  USEL UR4, URZ, 0xffffffff, UP0 ;  /* 0xffffffffff047887 */ /* 0x000fe40008000000 */
[----:B------:R-:W-:-:S10]  /*0480*/  UISETP.NE.AND.EX UP2, UPT, UR5, URZ, UPT, UP2 ;  /* 0x000000ff0500728c */ /* 0x000fd4000bf45320 */
[----:B------:R-:W-:Y:S01]  /*0490*/  VOTEU.ANY UP1, P0 ;  /* 0x0000000000ff7886 */ /* 0x000fe20000020100 */
[----:B------:R-:W-:-:S04]  /*04a0*/  @!UP2 USEL UR4, URZ, 0xffffffff, UP1 ;  /* 0xffffffffff04a887 */ /* 0x000fc80008800000 */
[----:B------:R-:W-:-:S04]  /*04b0*/  ULOP3.LUT UR4, UR4, 0x1, URZ, 0xc0, !UPT ;  /* 0x0000000104047892 */ /* 0x000fc8000f8ec0ff */
[----:B------:R-:W-:-:S11]  /*04c0*/  UISETP.NE.U32.AND UP2, UPT, UR4, 0x1, UPT ;  /* 0x000000010400788c */ /* 0x000fd6000bf45070 */
.L_x_8:
[----:B-1----:R-:W1:Y:S01]  /*04d0*/  SHFL.IDX PT, R2, R211, RZ, 0x1f ;  /* 0x00001fffd3027589 */ /* 0x002e6200000e0000 */
[----:B------:R-:W-:-:S04]  /*04e0*/  UISETP.NE.AND UP1, UPT, UR8, 0x2, UPT ;  /* 0x000000020800788c */ /* 0x000fc8000bf25270 */
[----:B------:R-:W-:Y:S01]  /*04f0*/  USEL UR7, URZ, 0x1, UP1 ;  /* 0x00000001ff077887 */ /* 0x000fe20008800000 */
[----:B-1----:R-:W-:-:S13]  /*0500*/  ISETP.NE.AND P0, PT, R2, RZ, PT ;  /* 0x000000ff0200720c */ /* 0x002fda0003f05270 */
[----:B------:R-:W-:Y:S05]  /*0510*/  @P0 BRA `(.L_x_9) ;  /* 0x0000000000580947 */ /* 0x000fea0003800000 */
[----:B------:R-:W1:Y:S01]  /*0520*/  S2UR UR5, SR_CgaCtaId ;  /* 0x00000000000579c3 */ /* 0x000e620000008800 */
[----:B------:R-:W-:Y:S01]  /*0530*/  UMOV UR6, 0x400 ;  /* 0x0000040000067882 */ /* 0x000fe20000000000 */
[----:B------:R-:W-:Y:S01]  /*0540*/  UMOV UR4, 0x1 ;  /* 0x0000000100047882 */ /* 0x000fe20000000000 */
[----:B------:R-:W-:Y:S01]  /*0550*/  ELECT P0, URZ, PT ;  /* 0x0000000000ff782f */ /* 0x000fe20003800000 */
[----:B------:R-:W-:-:S04]  /*0560*/  UIADD3 UR10, UPT, UPT, -UR4, 0x100000, URZ ;  /* 0x00100000040a7890 */ /* 0x000fc8000fffe1ff */
[----:B------:R-:W-:Y:S02]  /*0570*/  USHF.L.U32 UR11, UR10, 0xb, URZ ;  /* 0x0000000b0a0b7899 */ /* 0x000fe400080006ff */
[----:B------:R-:W-:Y:S02]  /*0580*/  USHF.L.U32 UR10, UR10, 0x1, URZ ;  /* 0x000000010a0a7899 */ /* 0x000fe400080006ff */
[----:B-1----:R-:W-:Y:S01]  /*0590*/  ULEA UR5, UR5, UR6, 0x18 ;  /* 0x0000000605057291 */ /* 0x002fe2000f8ec0ff */
[----:B------:R-:W1:Y:S11]  /*05a0*/  FENCE.VIEW.ASYNC.S ;  /* 0x00000000000073c6 */ /* 0x000e760000000000 */
[----:B-1----:R1:W3:Y:S01]  /*05b0*/  SYNCS.EXCH.64 URZ, [UR5], UR10 ;  /* 0x0000000a05ff75b2 */ /* 0x0022e20008000100 */
[----:B------:R1:W4:Y:S01]  /*05c0*/  SYNCS.EXCH.64 URZ, [UR5+0x30], UR10 ;  /* 0x0000300a05ff75b2 */ /* 0x0003220008000100 */
[----:B------:R1:W1:Y:S01]  /*05d0*/  SYNCS.EXCH.64 URZ, [UR5+0x8], UR10 ;  /* 0x0000080a05ff75b2 */ /* 0x0002620008000100 */
        /* <DEDUP_REMOVED lines=9> */
[----:B------:R-:W-:Y:S01]  /*0670*/  NOP ;  /* 0x0000000000007918 */ /* 0x000fe20000000000 */
.L_x_9:
[----:B------:R-:W2:Y:S01]  /*0680*/  SHFL.IDX PT, R2, R211, RZ, 0x1f ;  /* 0x00001fffd3027589 */ /* 0x000ea200000e0000 */
[----:B------:R-:W-:Y:S01]  /*0690*/  NOP ;  /* 0x0000000000007918 */ /* 0x000fe20000000000 */
[----:B--2---:R-:W-:-:S13]  /*06a0*/  ISETP.NE.AND P0, PT, R2, 0x1, PT ;  /* 0x000000010200780c */ /* 0x004fda0003f05270 */
[----:B------:R-:W-:Y:S05]  /*06b0*/  @P0 BRA `(.L_x_10) ;  /* 0x0000000000480947 */ /* 0x000fea0003800000 */
[----:B------:R-:W2:Y:S01]  /*06c0*/  S2UR UR6, SR_CgaCtaId ;  /* 0x00000000000679c3 */ /* 0x000ea20000008800 */
[----:B------:R-:W-:Y:S01]  /*06d0*/  UMOV UR9, 0x400 ;  /* 0x0000040000097882 */ /* 0x000fe20000000000 */
[----:B-1----:R-:W-:Y:S01]  /*06e0*/  UMOV UR5, 0x20 ;  /* 0x0000002000057882 */ /* 0x002fe20000000000 */
[----:B------:R-:W-:Y:S01]  /*06f0*/  UMOV UR4, 0x80 ;  /* 0x0000008000047882 */ /* 0x000fe20000000000 */
[----:B------:R-:W-:-:S04]  /*0700*/  UIADD3 UR10, UPT, UPT, -UR5, 0x100000, URZ ;  /* 0x00100000050a7890 */ /* 0x000fc8000fffe1ff */
[----:B------:R-:W-:Y:S02]  /*0710*/  USHF.L.U32 UR11, UR10, 0xb, URZ ;  /* 0x0000000b0a0b7899 */ /* 0x000fe400080006ff */
[----:B------:R-:W-:Y:S02]  /*0720*/  USHF.L.U32 UR10, UR10, 0x1, URZ ;  /* 0x000000010a0a7899 */ /* 0x000fe400080006ff */
[----:B------:R-:W-:-:S04]  /*0730*/  UIADD3 UR4, UPT, UPT, -UR4, 0x100000, URZ ;  /* 0x0010000004047890 */ /* 0x000fc8000fffe1ff */
[----:B------:R-:W-:Y:S02]  /*0740*/  USHF.L.U32 UR5, UR4, 0xb, URZ ;  /* 0x0000000b04057899 */ /* 0x000fe400080006ff */
[----:B------:R-:W-:Y:S01]  /*0750*/  USHF.L.U32 UR4, UR4, 0x1, URZ ;  /* 0x0000000104047899 */ /* 0x000fe200080006ff */
[----:B------:R-:W-:Y:S01]  /*0760*/  ELECT P0, URZ, PT ;  /* 0x0000000000ff782f */ /* 0x000fe20003800000 */
[----:B--2---:R-:W-:Y:S01]  /*0770*/  ULEA UR6, UR6, UR9, 0x18 ;  /* 0x0000000906067291 */ /* 0x004fe2000f8ec0ff */
[----:B------:R-:W1:Y:S11]  /*0780*/  FENCE.VIEW.ASYNC.S ;  /* 0x00000000000073c6 */ /* 0x000e760000000000 */
[----:B-1----:R2:W1:Y:S01]  /*0790*/  SYNCS.EXCH.64 URZ, [UR6+0x60], UR10 ;  /* 0x0000600a06ff75b2 */ /* 0x0024620008000100 */
[----:B------:R2:W1:Y:S01]  /*07a0*/  SYNCS.EXCH.64 URZ, [UR6+0x70], UR4 ;  /* 0x0000700406ff75b2 */ /* 0x0004620008000100 */
[----:B------:R2:W1:Y:S01]  /*07b0*/  SYNCS.EXCH.64 URZ, [UR6+0x68], UR10 ;  /* 0x0000680a06ff75b2 */ /* 0x0004620008000100 */
[----:B------:R2:W1:Y:S02]  /*07c0*/  SYNCS.EXCH.64 URZ, [UR6+0x78], UR4 ;  /* 0x0000780406ff75b2 */ /* 0x0004640008000100 */
[----:B--2---:R-:W-:Y:S01]  /*07d0*/  NOP ;  /* 0x0000000000007918 */ /* 0x004fe20000000000 */
.L_x_10:
[----:B------:R-:W2:Y:S01]  /*07e0*/  SHFL.IDX PT, R2, R211, RZ, 0x1f ;  /* 0x00001fffd3027589 */ /* 0x000ea200000e0000 */
[----:B------:R-:W-:Y:S01]  /*07f0*/  NOP ;  /* 0x0000000000007918 */ /* 0x000fe20000000000 */
[----:B--2---:R-:W-:-:S13]  /*0800*/  ISETP.NE.AND P0, PT, R2, 0x3, PT ;  /* 0x000000030200780c */ /* 0x004fda0003f05270 */
[----:B------:R-:W-:Y:S05]  /*0810*/  @P0 BRA `(.L_x_11) ;  /* 0x0000000000300947 */ /* 0x000fea0003800000 */
[----:B-1----:R-:W1:Y:S01]  /*0820*/  S2UR UR5, SR_CgaCtaId ;  /* 0x00000000000579c3 */ /* 0x002e620000008800 */
        /* <DEDUP_REMOVED lines=8> */
[----:B-1----:R2:W1:Y:S01]  /*08b0*/  SYNCS.EXCH.64 URZ, [UR5+0x80], UR10 ;  /* 0x0000800a05ff75b2 */ /* 0x0024620008000100 */
[----:B------:R2:W1:Y:S02]  /*08c0*/  SYNCS.EXCH.64 URZ, [UR5+0x88], UR10 ;  /* 0x0000880a05ff75b2 */ /* 0x0004640008000100 */
[----:B--2---:R-:W-:Y:S01]  /*08d0*/  NOP ;  /* 0x0000000000007918 */ /* 0x004fe20000000000 */
.L_x_11:
[----:B------:R-:W2:Y:S01]  /*08e0*/  SHFL.IDX PT, R2, R211, RZ, 0x1f ;  /* 0x00001fffd3027589 */ /* 0x000ea200000e0000 */
[----:B------:R-:W-:Y:S01]  /*08f0*/  NOP ;  /* 0x0000000000007918 */ /* 0x000fe20000000000 */
[----:B--2---:R-:W-:-:S13]  /*0900*/  ISETP.NE.AND P0, PT, R2, 0x4, PT ;  /* 0x000000040200780c */ /* 0x004fda0003f05270 */
[----:B------:R-:W-:Y:S05]  /*0910*/  @P0 BRA `(.L_x_12) ;  /* 0x00000000004c0947 */ /* 0x000fea0003800000 */
[----:B-1----:R-:W1:Y:S01]  /*0920*/  S2UR UR5, SR_CgaCtaId ;  /* 0x00000000000579c3 */ /* 0x002e620000008800 */
[----:B------:R-:W-:Y:S01]  /*0930*/  UMOV UR9, 0x100 ;  /* 0x0000010000097882 */ /* 0x000fe20000000000 */
[----:B------:R-:W-:Y:S01]  /*0940*/  UMOV UR6, 0x400 ;  /* 0x0000040000067882 */ /* 0x000fe20000000000 */
[----:B------:R-:W-:Y:S01]  /*0950*/  USEL UR9, UR9, 0xe0, UP2 ;  /* 0x000000e009097887 */ /* 0x000fe20009000000 */
[----:B------:R-:W-:Y:S01]  /*0960*/  UMOV UR4, 0x1 ;  /* 0x0000000100047882 */ /* 0x000fe20000000000 */
[----:B------:R-:W-:Y:S01]  /*0970*/  ELECT P0, URZ, PT ;  /* 0x0000000000ff782f */ /* 0x000fe20003800000 */
[----:B------:R-:W-:-:S04]  /*0980*/  UIADD3 UR10, UPT, UPT, -UR4, 0x100000, URZ ;  /* 0x00100000040a7890 */ /* 0x000fc8000fffe1ff */
[----:B------:R-:W-:Y:S02]  /*0990*/  USHF.L.U32 UR11, UR10, 0xb, URZ ;  /* 0x0000000b0a0b7899 */ /* 0x000fe400080006ff */
[----:B------:R-:W-:Y:S02]  /*09a0*/  USHF.L.U32 UR10, UR10, 0x1, URZ ;  /* 0x000000010a0a7899 */ /* 0x000fe400080006ff */
[----:B------:R-:W-:-:S04]  /*09b0*/  UIADD3 UR12, UPT, UPT, -UR9, 0x100000, URZ ;  /* 0x00100000090c7890 */ /* 0x000fc8000fffe1ff */
[----:B------:R-:W-:Y:S02]  /*09c0*/  USHF.L.U32 UR13, UR12, 0xb, URZ ;  /* 0x0000000b0c0d7899 */ /* 0x000fe400080006ff */
[----:B------:R-:W-:Y:S02]  /*09d0*/  USHF.L.U32 UR12, UR12, 0x1, URZ ;  /* 0x000000010c0c7899 */ /* 0x000fe400080006ff */
[----:B-1----:R-:W-:Y:S01]  /*09e0*/  ULEA UR5, UR5, UR6, 0x18 ;  /* 0x0000000605057291 */ /* 0x002fe2000f8ec0ff */
[----:B------:R-:W1:Y:S11]  /*09f0*/  FENCE.VIEW.ASYNC.S ;  /* 0x00000000000073c6 */ /* 0x000e760000000000 */
[----:B-1----:R2:W1:Y:S01]  /*0a00*/  SYNCS.EXCH.64 URZ, [UR5+0x90], UR10 ;  /* 0x0000900a05ff75b2 */ /* 0x0024620008000100 */
[----:B------:R2:W1:Y:S01]  /*0a10*/  SYNCS.EXCH.64 URZ, [UR5+0xa0], UR12 ;  /* 0x0000a00c05ff75b2 */ /* 0x0004620008000100 */
[----:B------:R2:W1:Y:S01]  /*0a20*/  SYNCS.EXCH.64 URZ, [UR5+0x98], UR10 ;  /* 0x0000980a05ff75b2 */ /* 0x0004620008000100 */
[----:B------:R2:W1:Y:S02]  /*0a30*/  SYNCS.EXCH.64 URZ, [UR5+0xa8], UR12 ;  /* 0x0000a80c05ff75b2 */ /* 0x0004640008000100 */
[----:B--2---:R-:W-:Y:S01]  /*0a40*/  NOP ;  /* 0x0000000000007918 */ /* 0x004fe20000000000 */
.L_x_12:
        /* <DEDUP_REMOVED lines=20> */
[----:B------:R2:W1:Y:S01]  /*0b90*/  SYNCS.EXCH.64 URZ, [UR6+0xd8], UR4 ;  /* 0x0000d80406ff75b2 */ /* 0x0004620008000100 */
[----:B------:R2:W1:Y:S01]  /*0ba0*/  SYNCS.EXCH.64 URZ, [UR6+0xc0], UR10 ;  /* 0x0000c00a06ff75b2 */ /* 0x0004620008000100 */
[----:B------:R2:W1:Y:S01]  /*0bb0*/  SYNCS.EXCH.64 URZ, [UR6+0xe0], UR4 ;  /* 0x0000e00406ff75b2 */ /* 0x0004620008000100 */
[----:B------:R2:W1:Y:S01]  /*0bc0*/  SYNCS.EXCH.64 URZ, [UR6+0xc8], UR10 ;  /* 0x0000c80a06ff75b2 */ /* 0x0004620008000100 */
[----:B------:R2:W1:Y:S02]  /*0bd0*/  SYNCS.EXCH.64 URZ, [UR6+0xe8], UR4 ;  /* 0x0000e80406ff75b2 */ /* 0x0004640008000100 */
[----:B--2---:R-:W-:Y:S01]  /*0be0*/  NOP ;  /* 0x0000000000007918 */ /* 0x004fe20000000000 */
.L_x_13:
        /* <DEDUP_REMOVED lines=18> */
.L_x_14:
[----:B-1----:R-:W1:Y:S01]  /*0d10*/  S2UR UR5, SR_CTAID.X ;  /* 0x00000000000579c3 */ /* 0x002e620000002500 */
[----:B------:R-:W-:-:S05]  /*0d20*/  CS2R.32 R205, SR_CgaSize ;  /* 0x0000000000cd7805 */ /* 0x000fca0000008a00 */
[----:B------:R-:W-:-:S05]  /*0d30*/  IMAD R205, R205, -0xa0, RZ ;  /* 0xffffff60cdcd7824 */ /* 0x000fca00078e02ff */
[----:B------:R-:W-:-:S14]  /*0d40*/  R2UR UR9, R205 ;  /* 0x00000000cd0972ca */ /* 0x000fdc00000e0000 */
[----:B------:R-:W2:Y:S01]  /*0d50*/  LDCU UR9, c[0x0][UR9+0x2b0] ;  /* 0x00005600090977ac */ /* 0x000ea20008000800 */
[----:B------:R-:W-:Y:S01]  /*0d60*/  NOP ;  /* 0x0000000000007918 */ /* 0x000fe20000000000 */
[----:B------:R-:W-:-:S05]  /*0d70*/  CS2R.32 R205, SR_CgaSize ;  /* 0x0000000000cd7805 */ /* 0x000fca0000008a00 */
[----:B------:R-:W-:-:S05]  /*0d80*/  IMAD R205, R205, -0xa0, RZ ;  /* 0xffffff60cdcd7824 */ /* 0x000fca00078e02ff */
[----:B------:R-:W-:-:S14]  /*0d90*/  R2UR UR6, R205 ;  /* 0x00000000cd0672ca */ /* 0x000fdc00000e0000 */
[----:B------:R-:W3:Y:S01]  /*0da0*/  LDCU UR6, c[0x0][UR6+0x2b4] ;  /* 0x00005680060677ac */ /* 0x000ee20008000800 */
[----:B------:R-:W4:Y:S08]  /*0db0*/  S2UR UR4, SR_CTAID.Y ;  /* 0x00000000000479c3 */ /* 0x000f300000002600 */
[----:B------:R-:W3:Y:S01]  /*0dc0*/  LDC R9, c[0x0][0xb24] ;  /* 0x0002c900ff097b82 */ /* 0x000ee20000000800 */
[----:B-1----:R-:W-:-:S02]  /*0dd0*/  I2FP.F32.U32 R4, UR5 ;  /* 0x0000000500047c45 */ /* 0x002fc40008201000 */
[----:B------:R-:W-:-:S05]  /*0de0*/  CS2R.32 R5, SR_CgaSize ;  /* 0x0000000000057805 */ /* 0x000fca0000008a00 */
[----:B------:R-:W-:-:S06]  /*0df0*/  IMAD R5, R5, -0xa0, RZ ;  /* 0xffffff6005057824 */ /* 0x000fcc00078e02ff */
[----:B------:R-:W1:Y:S01]  /*0e00*/  LDC R5, c[0x0][R5+0x2a0] ;  /* 0x0000a80005057b82 */ /* 0x000e620000000800 */
[----:B------:R-:W-:Y:S01]  /*0e10*/  MOV R205, UR5 ;  /* 0x0000000500cd7c02 */ /* 0x000fe20008000f00 */
[----:B--2---:R-:W-:Y:S01]  /*0e20*/  FMUL R4, R4, UR9 ;  /* 0x0000000904047c20 */ /* 0x004fe20008400000 */
[----:B----4-:R-:W-:Y:S02]  /*0e30*/  I2FP.F32.U32 R2, UR4 ;  /* 0x0000000400027c45 */ /* 0x010fe40008201000 */
[----:B------:R-:W-:-:S05]  /*0e40*/  CS2R.32 R3, SR_CgaSize ;  /* 0x0000000000037805 */ /* 0x000fca0000008a00 */
[----:B------:R-:W-:-:S06]  /*0e50*/  IMAD R3, R3, -0xa0, RZ ;  /* 0xffffff6003037824 */ /* 0x000fcc00078e02ff */
[----:B------:R-:W2:Y:S01]  /*0e60*/  LDC R3, c[0x0][R3+0x2a4] ;  /* 0x0000a90003037b82 */ /* 0x000ea20000000800 */
[----:B------:R-:W4:Y:S01]  /*0e70*/  F2I.U32.TRUNC.NTZ R204, R4 ;  /* 0x0000000400cc7305 */ /* 0x000f22000020f000 */
[----:B------:R-:W-:Y:S01]  /*0e80*/  MOV R195, UR4 ;  /* 0x0000000400c37c02 */ /* 0x000fe20008000f00 */
[----:B---3--:R-:W-:-:S05]  /*0e90*/  FMUL R2, R2, UR6 ;  /* 0x0000000602027c20 */ /* 0x008fca0008400000 */
[----:B------:R-:W-:Y:S01]  /*0ea0*/  BAR.SYNC.DEFER_BLOCKING 0x0 ;  /* 0x0000000000007b1d */ /* 0x000fe20000010000 */
[----:B------:R-:W-:-:S05]  /*0eb0*/  ISETP.GE.AND P0, PT, R9, 0x1, PT ;  /* 0x000000010900780c */ /* 0x000fca0003f06270 */
[----:B------:R-:W3:Y:S02]  /*0ec0*/  F2I.U32.TRUNC.NTZ R194, R2 ;  /* 0x0000000200c27305 */ /* 0x000ee4000020f000 */
[----:B------:R-:W2:Y:S01]  /*0ed0*/  S2UR UR36, SR_CTAID.Z ;  /* 0x00000000002479c3 */ /* 0x000ea20000002700 */
[----:B----4-:R-:W-:-:S05]  /*0ee0*/  IADD3 R204, PT, PT, -R204, RZ, RZ ;  /* 0x000000ffcccc7210 */ /* 0x010fca0007ffe1ff */
[----:B-1----:R-:W-:Y:S01]  /*0ef0*/  IMAD R204, R5, R204, UR5 ;  /* 0x0000000505cc7e24 */ /* 0x002fe2000f8e02cc */
[----:B---3--:R-:W-:-:S05]  /*0f00*/  IADD3 R194, PT, PT, -R194, RZ, RZ ;  /* 0x000000ffc2c27210 */ /* 0x008fca0007ffe1ff */
[----:B--2---:R-:W-:Y:S01]  /*0f10*/  IMAD R194, R3, R194, UR4 ;  /* 0x0000000403c27e24 */ /* 0x004fe2000f8e02c2 */
[----:B------:R-:W-:Y:S06]  /*0f20*/  @!P0 BRA `(.L_x_15) ;  /* 0x0000000000b88947 */ /* 0x000fec0003800000 */
[----:B------:R-:W1:Y:S01]  /*0f30*/  LDC.64 R4, c[0x0][0xb18] ;  /* 0x0002c600ff047b82 */ /* 0x000e620000000a00 */
[----:B------:R-:W-:-:S07]  /*0f40*/  ISETP.NE.AND P0, PT, R9, 0x1, PT ;  /* 0x000000010900780c */ /* 0x000fce0003f05270 */
[----:B------:R-:W2:Y:S08]  /*0f50*/  LDC R10, c[0x0][0xb0c] ;  /* 0x0002c300ff0a7b82 */ /* 0x000eb00000000800 */
[----:B------:R-:W3:Y:S08]  /*0f60*/  LDC R11, c[0x0][0x370] ;  /* 0x0000dc00ff0b7b82 */ /* 0x000ef00000000800 */
[----:B------:R-:W4:Y:S01]  /*0f70*/  LDC R12, c[0x0][0x374] ;  /* 0x0000dd00ff0c7b82 */ /* 0x000f220000000800 */
[----:B-1----:R-:W-:-:S07]  /*0f80*/  ISETP.NE.AND P1, PT, R4, 0x1, PT ;  /* 0x000000010400780c */ /* 0x002fce0003f25270 */
[----:B------:R-:W3:Y:S01]  /*0f90*/  LDC.64 R6, c[0x0][0xb10] ;  /* 0x0002c400ff067b82 */ /* 0x000ee20000000a00 */
[----:B--2---:R-:W-:-:S07]  /*0fa0*/  ISETP.NE.AND P2, PT, R10, 0x1, PT ;  /* 0x000000010a00780c */ /* 0x004fce0003f45270 */
[----:B------:R-:W1:Y:S08]  /*0fb0*/  LDC R8, c[0x0][0xb20] ;  /* 0x0002c800ff087b82 */ /* 0x000e700000000800 */
[----:B------:R-:W2:Y:S01]  /*0fc0*/  LDC.64 R2, c[0x0][0xb28] ;  /* 0x0002ca00ff027b82 */ /* 0x000ea20000000a00 */
[----:B----4-:R-:W-:-:S04]  /*0fd0*/  IMAD.HI.U32 R13, R12, R5, RZ ;  /* 0x000000050c0d7227 */ /* 0x010fc800078e00ff */
[----:B------:R-:W-:-:S04]  /*0fe0*/  IMAD.HI.U32 R5, R195, R5, RZ ;  /* 0x00000005c3057227 */ /* 0x000fc800078e00ff */
[----:B---3--:R-:W-:-:S04]  /*0ff0*/  IMAD.HI.U32 R14, R11, R6, RZ ;  /* 0x000000060b0e7227 */ /* 0x008fc800078e00ff */
[----:B------:R-:W-:Y:S01]  /*1000*/  IMAD.HI.U32 R16, R205, R6, RZ ;  /* 0x00000006cd107227 */ /* 0x000fe200078e00ff */
[-C--:B------:R-:W-:Y:S02]  /*1010*/  @P2 SHF.R.U32.HI R11, RZ, R7.reuse, R14 ;  /* 0x00000007ff0b2219 */ /* 0x080fe4000001160e */
[-C--:B-1----:R-:W-:Y:S02]  /*1020*/  @P1 SHF.R.U32.HI R12, RZ, R8.reuse, R13 ;  /* 0x00000008ff0c1219 */ /* 0x082fe4000001160d */
[----:B------:R-:W-:Y:S02]  /*1030*/  SHF.R.U32.HI R8, RZ, R8, R5 ;  /* 0x00000008ff087219 */ /* 0x000fe40000011605 */
[----:B------:R-:W-:Y:S02]  /*1040*/  SHF.R.U32.HI R16, RZ, R7, R16 ;  /* 0x00000007ff107219 */ /* 0x000fe40000011610 */
[----:B------:R-:W-:Y:S01]  /*1050*/  SEL R5, R195, R8, !P1 ;  /* 0x00000008c3057207 */ /* 0x000fe20004800000 */
[----:B--2---:R-:W-:Y:S01]  /*1060*/  IMAD.HI.U32 R14, R12, R2, RZ ;  /* 0x000000020c0e7227 */ /* 0x004fe200078e00ff */
[----:B------:R-:W-:-:S03]  /*1070*/  SEL R7, R205, R16, !P2 ;  /* 0x00000010cd077207 */ /* 0x000fc60005000000 */
[----:B------:R-:W-:Y:S01]  /*1080*/  IMAD.HI.U32 R6, R11, R2, RZ ;  /* 0x000000020b067227 */ /* 0x000fe200078e00ff */
[----:B------:R-:W-:-:S04]  /*1090*/  @P0 SHF.R.U32.HI R12, RZ, R3, R14 ;  /* 0x00000003ff0c0219 */ /* 0x000fc8000001160e */
[----:B------:R-:W-:Y:S01]  /*10a0*/  @P0 SHF.R.U32.HI R11, RZ, R3, R6 ;  /* 0x00000003ff0b0219 */ /* 0x000fe20000011606 */
[----:B------:R-:W-:-:S04]  /*10b0*/  IMAD R12, R12, R9, RZ ;  /* 0x000000090c0c7224 */ /* 0x000fc800078e02ff */
[----:B------:R-:W-:Y:S01]  /*10c0*/  IMAD R6, R11, R9, RZ ;  /* 0x000000090b067224 */ /* 0x000fe200078e02ff */
[----:B------:R-:W-:-:S04]  /*10d0*/  ISETP.GE.AND P1, PT, R5, R12, PT ;  /* 0x0000000c0500720c */ /* 0x000fc80003f26270 */
[----:B------:R-:W-:Y:S01]  /*10e0*/  ISETP.GE.OR P1, PT, R7, R6, P1 ;  /* 0x000000060700720c */ /* 0x000fe20000f26670 */
[----:B------:R-:W-:-:S05]  /*10f0*/  IMAD.HI.U32 R6, R5, R2, RZ ;  /* 0x0000000205067227 */ /* 0x000fca00078e00ff */
[----:B------:R-:W-:-:S04]  /*1100*/  SHF.R.U32.HI R6, RZ, R3, R6 ;  /* 0x00000003ff067219 */ /* 0x000fc80000011606 */
[----:B------:R-:W-:-:S03]  /*1110*/  SEL R6, R5, R6, !P0 ;  /* 0x0000000605067207 */ /* 0x000fc60004000000 */
[----:B------:R-:W-:Y:S01]  /*1120*/  @!P1 IMAD.HI.U32 R8, R7, R2, RZ ;  /* 0x0000000207089227 */ /* 0x000fe200078e00ff */
[----:B------:R-:W-:-:S04]  /*1130*/  IADD3 R2, PT, PT, -R6, RZ, RZ ;  /* 0x000000ff06027210 */ /* 0x000fc80007ffe1ff */
[----:B------:R-:W-:Y:S01]  /*1140*/  @!P1 SHF.R.U32.HI R8, RZ, R3, R8 ;  /* 0x00000003ff089219 */ /* 0x000fe20000011608 */
[----:B------:R-:W-:-:S03]  /*1150*/  IMAD R2, R9, R2, R5 ;  /* 0x0000000209027224 */ /* 0x000fc600078e0205 */
[----:B------:R-:W-:Y:S02]  /*1160*/  @!P1 SEL R3, R7, R8, !P0 ;  /* 0x0000000807039207 */ /* 0x000fe40004000000 */
[----:B------:R-:W-:-:S03]  /*1170*/  IADD3 R8, PT, PT, -R5, RZ, RZ ;  /* 0x000000ff05087210 */ /* 0x000fc60007ffe1ff */
[--C-:B------:R-:W-:Y:S02]  /*1180*/  @!P1 IMAD.IADD R6, R6, 0x1, -R3.reuse ;  /* 0x0000000106069824 */ /* 0x100fe400078e0a03 */
[----:B------:R-:W-:Y:S01]  /*1190*/  @!P1 IMAD R3, R2, R11, R3 ;  /* 0x0000000b02039224 */ /* 0x000fe200078e0203 */
[----:B------:R-:W-:Y:S01]  /*11a0*/  IADD3 R2, PT, PT, -R7, RZ, RZ ;  /* 0x000000ff07027210 */ /* 0x000fe20007ffe1ff */
[----:B------:R-:W-:Y:S02]  /*11b0*/  @!P1 IMAD R5, R6, R9, R7 ;  /* 0x0000000906059224 */ /* 0x000fe400078e0207 */
[----:B------:R-:W-:Y:S02]  /*11c0*/  IMAD R8, R4, R8, R195 ;  /* 0x0000000804087224 */ /* 0x000fe400078e02c3 */
[----:B------:R-:W-:Y:S02]  /*11d0*/  @!P1 IMAD.MOV.U32 R7, RZ, RZ, R3 ;  /* 0x000000ffff079224 */ /* 0x000fe400078e0003 */
[----:B------:R-:W-:-:S02]  /*11e0*/  IMAD R2, R10, R2, R205 ;  /* 0x000000020a027224 */ /* 0x000fc400078e02cd */
[----:B------:R-:W-:Y:S02]  /*11f0*/  IMAD R195, R5, R4, R8 ;  /* 0x0000000405c37224 */ /* 0x000fe400078e0208 */
[----:B------:R-:W-:Y:S02]  /*1200*/  IMAD R205, R7, R10, R2 ;  /* 0x0000000a07cd7224 */ /* 0x000fe400078e0202 */
.L_x_15:
[----:B------:R-:W1:Y:S01]  /*1210*/  LDCU UR4, c[0x0][0xb30] ;  /* 0x00016600ff0477ac */ /* 0x000e620008000800 */
[----:B------:R-:W2:Y:S08]  /*1220*/  S2UR UR37, SR_CgaCtaId ;  /* 0x00000000002579c3 */ /* 0x000eb00000008800 */
[----:B------:R-:W3:Y:S01]  /*1230*/  LDC R92, c[0x0][0xb24] ;  /* 0x0002c900ff5c7b82 */ /* 0x000ee20000000800 */
[----:B-1----:R-:W-:-:S09]  /*1240*/  UISETP.NE.AND UP1, UPT, UR4, 0x1, UPT ;  /* 0x000000010400788c */ /* 0x002fd2000bf25270 */
[----:B--2---:R-:W-:Y:S05]  /*1250*/  BRA.U UP1, `(.L_x_16) ;  /* 0x0000000101407547 */ /* 0x004fea000b800000 */
[----:B------:R-:W1:Y:S08]  /*1260*/  LDC.64 R4, c[0x0][0xb10] ;  /* 0x0002c400ff047b82 */ /* 0x000e700000000a00 */
[----:B------:R-:W2:Y:S08]  /*1270*/  LDC.64 R2, c[0x0][0xb18] ;  /* 0x0002c600ff027b82 */ /* 0x000eb00000000a00 */
[----:B------:R-:W4:Y:S08]  /*1280*/  LDC R6, c[0x0][0xb20] ;  /* 0x0002c800ff067b82 */ /* 0x000f300000000800 */
[----:B------:R-:W3:Y:S01]  /*1290*/  LDC R8, c[0x0][0xb0c] ;  /* 0x0002c300ff087b82 */ /* 0x000ee20000000800 */
[----:B-1----:R-:W-:-:S05]  /*12a0*/  IMAD.HI.U32 R4, R205, R4, RZ ;  /* 0x00000004cd047227 */ /* 0x002fca00078e00ff */
[----:B------:R-:W-:Y:S01]  /*12b0*/  SHF.R.U32.HI R4, RZ, R5, R4 ;  /* 0x00000005ff047219 */ /* 0x000fe20000011604 */
[----:B--2---:R-:W-:Y:S01]  /*12c0*/  IMAD.HI.U32 R3, R195, R3, RZ ;  /* 0x00000003c3037227 */ /* 0x004fe200078e00ff */
[----:B------:R-:W-:-:S04]  /*12d0*/  ISETP.NE.AND P0, PT, R2, 0x1, PT ;  /* 0x000000010200780c */ /* 0x000fc80003f05270 */
[----:B----4-:R-:W-:-:S04]  /*12e0*/  SHF.R.U32.HI R6, RZ, R6, R3 ;  /* 0x00000006ff067219 */ /* 0x010fc80000011603 */
[----:B------:R-:W-:Y:S02]  /*12f0*/  SEL R3, R195, R6, !P0 ;  /* 0x00000006c3037207 */ /* 0x000fe40004000000 */
[----:B---3--:R-:W-:-:S04]  /*1300*/  ISETP.NE.AND P1, PT, R8, 0x1, PT ;  /* 0x000000010800780c */ /* 0x008fc80003f25270 */
[----:B------:R-:W-:-:S05]  /*1310*/  SEL R4, R205, R4, !P1 ;  /* 0x00000004cd047207 */ /* 0x000fca0004800000 */
[----:B------:R-:W-:Y:S02]  /*1320*/  IMAD.IADD R5, R3, 0x1, -R4 ;  /* 0x0000000103057824 */ /* 0x000fe400078e0a04 */
[----:B------:R-:W-:Y:S02]  /*1330*/  IMAD.IADD R3, R4, 0x1, -R3 ;  /* 0x0000000104037824 */ /* 0x000fe400078e0a03 */
[----:B------:R-:W-:Y:S02]  /*1340*/  IMAD R205, R5, R8, R205 ;  /* 0x0000000805cd7224 */ /* 0x000fe400078e02cd */
[----:B------:R-:W-:-:S07]  /*1350*/  IMAD R195, R3, R2, R195 ;  /* 0x0000000203c37224 */ /* 0x000fce00078e02c3 */
.L_x_16:
[----:B------:R-:W-:Y:S01]  /*1360*/  BAR.SYNC.DEFER_BLOCKING 0x0 ;  /* 0x0000000000007b1d */ /* 0x000fe20000010000 */
[----:B------:R-:W-:Y:S01]  /*1370*/  UISETP.NE.AND UP1, UPT, UR8, 0x2, UPT ;  /* 0x000000020800788c */ /* 0x000fe2000bf25270 */
[----:B------:R-:W-:Y:S02]  /*1380*/  ISETP.NE.OR P5, PT, R0, 0x2, !P5 ;  /* 0x000000020000780c */ /* 0x000fe40006fa5670 */
[----:B------:R-:W-:-:S06]  /*1390*/  LOP3.LUT R2, R218, 0x1f, RZ, 0xc0, !PT ;  /* 0x0000001fda027812 */ /* 0x000fcc00078ec0ff */
[----:B------:R-:W-:Y:S05]  /*13a0*/  BRA.U UP1, `(.L_x_17) ;  /* 0x0000001101a87547 */ /* 0x000fea000b800000 */
[----:B------:R-:W1:Y:S01]  /*13b0*/  LDCU UR15, c[0x0][0x38c] ;  /* 0x00007180ff0f77ac */ /* 0x000e620008000800 */
[----:B------:R-:W2:Y:S01]  /*13c0*/  LDC R9, c[0x0][0x370] ;  /* 0x0000dc00ff097b82 */ /* 0x000ea20000000800 */
[----:B------:R-:W-:Y:S01]  /*13d0*/  PLOP3.LUT P1, PT, PT, PT, UP2, 0x80, 0x8 ;  /* 0x000000000008781c */ /* 0x000fe20003f2f028 */
[----:B------:R-:W-:Y:S01]  /*13e0*/  HFMA2 R12, -RZ, RZ, 0, 0 ;  /* 0x00000000ff0c7431 */ /* 0x000fe200000001ff */
[----:B------:R-:W-:Y:S01]  /*13f0*/  ISETP.EQ.OR P4, PT, R2, RZ, P5 ;  /* 0x000000ff0200720c */ /* 0x000fe20002f82670 */
[----:B------:R-:W-:Y:S01]  /*1400*/  IMAD.MOV.U32 R15, RZ, RZ, 0x1 ;  /* 0x00000001ff0f7424 */ /* 0x000fe200078e00ff */
[----:B------:R-:W-:Y:S01]  /*1410*/  PLOP3.LUT P1, PT, P1, PT, PT, 0x8, 0x80 ;  /* 0x000000000080781c */ /* 0x000fe20000f2e170 */
[----:B------:R-:W-:Y:S01]  /*1420*/  IMAD.MOV.U32 R14, RZ, RZ, RZ ;  /* 0x000000ffff0e7224 */ /* 0x000fe200078e00ff */
[----:B------:R-:W-:Y:S01]  /*1430*/  MOV R8, 0x1 ;  /* 0x0000000100087802 */ /* 0x000fe20000000f00 */
[----:B------:R-:W4:Y:S01]  /*1440*/  LDC R0, c[0x0][0x374] ;  /* 0x0000dd00ff007b82 */ /* 0x000f220000000800 */
[----:B------:R-:W-:Y:S01]  /*1450*/  IMAD.MOV.U32 R10, RZ, RZ, RZ ;  /* 0x000000ffff0a7224 */ /* 0x000fe200078e00ff */
[----:B------:R-:W2:Y:S01]  /*1460*/  LDCU.64 UR24, c[0x0][0x348] ;  /* 0x00006900ff1877ac */ /* 0x000ea20008000a00 */
[----:B------:R-:W-:Y:S01]  /*1470*/  UMOV UR13, URZ ;  /* 0x000000ff000d7c82 */ /* 0x000fe20008000000 */
[----:B-1----:R-:W-:-:S04]  /*1480*/  UIADD3 UR5, UPT, UPT, UR15, 0x3f, URZ ;  /* 0x0000003f0f057890 */ /* 0x002fc8000fffe0ff */
[----:B------:R-:W-:-:S04]  /*1490*/  USHF.R.S32.HI UR4, URZ, 0x1f, UR5 ;  /* 0x0000001fff047899 */ /* 0x000fc80008011405 */
[----:B------:R-:W-:-:S04]  /*14a0*/  ULEA.HI UR4, UR4, UR5, URZ, 0x6 ;  /* 0x0000000504047291 */ /* 0x000fc8000f8f30ff */
[----:B------:R-:W-:Y:S02]  /*14b0*/  USHF.R.S32.HI UR22, URZ, 0x6, UR4 ;  /* 0x00000006ff167899 */ /* 0x000fe40008011404 */
[----:B------:R-:W-:Y:S02]  /*14c0*/  UIADD3 UR4, UPT, UPT, UR15, -0x1, URZ ;  /* 0xffffffff0f047890 */ /* 0x000fe4000fffe0ff */
[----:B------:R-:W-:Y:S02]  /*14d0*/  UISETP.LT.U32.AND UP0, UPT, UR22, 0x6, UPT ;  /* 0x000000061600788c */ /* 0x000fe4000bf01070 */
[----:B------:R-:W-:Y:S02]  /*14e0*/  UISETP.GE.U32.AND UP1, UPT, UR4, -0x7f, UPT ;  /* 0xffffff810400788c */ /* 0x000fe4000bf26070 */
[----:B------:R-:W-:Y:S02]  /*14f0*/  USEL UR21, UR22, 0x6, UP0 ;  /* 0x0000000616157887 */ /* 0x000fe40008000000 */
[----:B------:R-:W-:-:S02]  /*1500*/  UIADD3 UR15, UPT, UPT, UR15, 0x7e, URZ ;  /* 0x0000007e0f0f7890 */ /* 0x000fc4000fffe0ff */
[----:B------:R-:W-:Y:S02]  /*1510*/  UIADD3 UR7, UPT, UPT, UR21, -0x1, URZ ;  /* 0xffffffff15077890 */ /* 0x000fe4000fffe0ff */
[----:B------:R-:W-:-:S03]  /*1520*/  UIADD3 UR14, UPT, UPT, UR22, -UR21, URZ ;  /* 0x80000015160e7290 */ /* 0x000fc6000fffe0ff */
[----:B------:R-:W-:-:S04]  /*1530*/  @UP1 UIADD3 UR7, UPT, UPT, UR21, URZ, URZ ;  /* 0x000000ff15071290 */ /* 0x000fc8000fffe0ff */
[----:B--2---:R-:W-:-:S12]  /*1540*/  UIADD3 UR7, UPT, UPT, UR7, 0x1, URZ ;  /* 0x0000000107077890 */ /* 0x004fd8000fffe0ff */
.L_x_35:
[----:B------:R-:W-:Y:S01]  /*1550*/  UISETP.NE.AND UP0, UPT, UR37, URZ, UPT ;  /* 0x000000ff2500728c */ /* 0x000fe2000bf05270 */
[----:B------:R-:W1:Y:S08]  /*1560*/  S2UR UR37, SR_CgaCtaId ;  /* 0x00000000002579c3 */ /* 0x000e700000008800 */
[----:B------:R-:W-:Y:S05]  /*1570*/  BRA.U UP0, `(.L_x_18) ;  /* 0x0000000100347547 */ /* 0x000fea000b800000 */
[----:B------:R-:W2:Y:S01]  /*1580*/  S2R R2, SR_CgaCtaId ;  /* 0x0000000000027919 */ /* 0x000ea20000008800 */
[----:B------:R-:W-:-:S04]  /*1590*/  MOV R3, 0x400 ;  /* 0x0000040000037802 */ /* 0x000fc80000000f00 */
[----:B--2---:R-:W-:Y:S02]  /*15a0*/  LEA R3, R2, R3, 0x18 ;  /* 0x0000000302037211 */ /* 0x004fe400078ec0ff */
[----:B------:R-:W-:-:S03]  /*15b0*/  SHF.L.U32 R2, R8, 0x1f, RZ ;  /* 0x0000001f08027819 */ /* 0x000fc600000006ff */
[----:B------:R-:W-:-:S04]  /*15c0*/  IMAD R3, R10, 0x8, R3 ;  /* 0x000000080a037824 */ /* 0x000fc800078e0203 */
[----:B------:R-:W2:Y:S02]  /*15d0*/  SYNCS.PHASECHK.TRANS64.TRYWAIT P0, [R3+URZ+0x100], R2 ;  /* 0x00010002030075a7 */ /* 0x000ea400080011ff */
[----:B--2---:R-:W-:Y:S05]  /*15e0*/  @!P0 BRA `(.L_x_19) ;  /* 0x0000006400648947 */ /* 0x004fea0003800000 */
.L_x_108:
[----:B------:R-:W-:Y:S01]  /*15f0*/  VIADD R10, R10, 0x1 ;  /* 0x000000010a0a7836 */ /* 0x000fe20000000000 */
[----:B------:R2:W-:Y:S04]  /*1600*/  SYNCS.ARRIVE.TRANS64.A1T0 RZ, [R3+URZ+0xf0], RZ ;  /* 0x0000f0ff03ff79a7 */ /* 0x0005e800081000ff */
[----:B------:R-:W-:-:S04]  /*1610*/  ISETP.NE.AND P0, PT, R10, 0x2, PT ;  /* 0x000000020a00780c */ /* 0x000fc80003f05270 */
[----:B------:R-:W-:Y:S02]  /*1620*/  SEL R10, R10, RZ, P0 ;  /* 0x000000ff0a0a7207 */ /* 0x000fe40000000000 */
[----:B--2---:R-:W-:-:S04]  /*1630*/  SEL R3, RZ, 0x1, P0 ;  /* 0x00000001ff037807 */ /* 0x004fc80000000000 */
[----:B------:R-:W-:-:S07]  /*1640*/  LOP3.LUT R8, R8, R3, RZ, 0x3c, !PT ;  /* 0x0000000308087212 */ /* 0x000fce00078e3cff */
.L_x_18:
[----:B------:R-:W-:Y:S01]  /*1650*/  UMOV UR4, 0x400 ;  /* 0x0000040000047882 */ /* 0x000fe20000000000 */
[----:B------:R-:W-:Y:S01]  /*1660*/  SHF.L.U32 R2, R15, 0x1f, RZ ;  /* 0x0000001f0f027819 */ /* 0x000fe200000006ff */
[----:B-1----:R-:W-:Y:S01]  /*1670*/  ULEA UR4, UR37, UR4, 0x18 ;  /* 0x0000000425047291 */ /* 0x002fe2000f8ec0ff */
[----:B------:R-:W-:Y:S01]  /*1680*/  R2UR UR35, R205 ;  /* 0x00000000cd2372ca */ /* 0x000fe200000e0000 */
[----:B------:R-:W-:Y:S01]  /*1690*/  UISETP.GE.U32.AND UP0, UPT, UR15, 0x7f, UPT ;  /* 0x0000007f0f00788c */ /* 0x000fe2000bf06070 */
[----:B------:R-:W-:Y:S01]  /*16a0*/  R2UR UR11, R195 ;  /* 0x00000000c30b72ca */ /* 0x000fe200000e0000 */
[----:B------:R-:W-:Y:S01]  /*16b0*/  ULEA UR5, UR13, UR4, 0x3 ;  /* 0x000000040d057291 */ /* 0x000fe2000f8e18ff */
[----:B------:R-:W-:-:S08]  /*16c0*/  UMOV UR23, URZ ;  /* 0x000000ff00177c82 */ /* 0x000fd00008000000 */
[----:B------:R1:W2:Y:S01]  /*16d0*/  SYNCS.PHASECHK.TRANS64.TRYWAIT P0, [UR5+0x30], R2 ;  /* 0x00003002ff0075a7 */ /* 0x0002a20008001105 */
[----:B------:R-:W-:Y:S02]  /*16e0*/  USHF.L.U32 UR35, UR35, 0x6, URZ ;  /* 0x0000000623237899 */ /* 0x000fe400080006ff */
[----:B------:R-:W-:Y:S01]  /*16f0*/  UIMAD UR11, UR11, 0xa0, URZ ;  /* 0x000000a00b0b78a4 */ /* 0x000fe2000f8e02ff */
[----:B------:R-:W-:Y:S11]  /*1700*/  BRA.U !UP0, `(.L_x_20) ;  /* 0x0000000108a87547 */ /* 0x000ff6000b800000 */
[----:B------:R-:W-:Y:S01]  /*1710*/  UMOV UR16, URZ ;  /* 0x000000ff00107c82 */ /* 0x000fe20008000000 */
[----:B------:R-:W-:-:S05]  /*1720*/  UMOV UR6, UR13 ;  /* 0x0000000d00067c82 */ /* 0x000fca0008000000 */
.L_x_25:
[----:B--2---:R-:W-:Y:S01]  /*1730*/  @!P5 MOV R3, 0x7000 ;  /* 0x000070000003d802 */ /* 0x004fe20000000f00 */
[----:B-1----:R-:W-:Y:S01]  /*1740*/  ULEA UR33, UR6, UR4, 0x3 ;  /* 0x0000000406217291 */ /* 0x002fe2000f8e18ff */
[----:B--2---:R-:W-:Y:S11]  /*1750*/  @P0 BRA `(.L_x_21) ;  /* 0x00000000000c0947 */ /* 0x004ff60003800000 */
[----:B------:R-:W-:Y:S04]  /*1760*/  SHF.L.U32 R5, R15, 0x1f, RZ ;  /* 0x0000001f0f057819 */ /* 0x000fe800000006ff */
[----:B------:R-:W2:Y:S02]  /*1770*/  SYNCS.PHASECHK.TRANS64.TRYWAIT P0, [UR33+0x30], R5 ;  /* 0x00003005ff0075a7 */ /* 0x000ea40008001121 */
[----:B--2---:R-:W-:Y:S05]  /*1780*/  @!P0 BRA `(.L_x_22) ;  /* 0x0000006400108947 */ /* 0x004fea0003800000 */
.L_x_21:
[----:B------:R2:W-:Y:S01]  /*1790*/  @!P5 SYNCS.ARRIVE.TRANS64 RZ, [UR33], R3 ;  /* 0x00000003ffffd9a7 */ /* 0x0005e20008000021 */
[----:B------:R-:W-:Y:S04]  /*17a0*/  BSSY.RECONVERGENT B0, `(.L_x_23) ;  /* 0x0000003000007945 */ /* 0x000fe80003800200 */
[----:B------:R-:W-:Y:S05]  /*17b0*/  @P4 BRA `(.L_x_24) ;  /* 0x0000000000044947 */ /* 0x000fea0003800000 */
[----:B------:R-:W-:Y:S05]  /*17c0*/  BPT.TRAP 0x1 ;  /* 0x000000040000795c */ /* 0x000fea0000300000 */
.L_x_24:
[----:B------:R-:W-:Y:S05]  /*17d0*/  BSYNC.RECONVERGENT B0 ;  /* 0x0000000000007941 */ /* 0x000fea0003800200 */
.L_x_23:
[----:B------:R-:W-:Y:S02]  /*17e0*/  UIADD3 UR13, UPT, UPT, UR6, 0x1, URZ ;  /* 0x00000001060d7890 */ /* 0x000fe4000fffe0ff */
[----:B------:R-:W-:Y:S02]  /*17f0*/  UIADD3 UR18, UP1, UPT, UR24, 0x80, URZ ;  /* 0x0000008018127890 */ /* 0x000fe4000ff3e0ff */
[----:B------:R-:W-:Y:S02]  /*1800*/  UISETP.NE.AND UP0, UPT, UR13, 0x6, UPT ;  /* 0x000000060d00788c */ /* 0x000fe4000bf05270 */
[----:B------:R-:W-:Y:S02]  /*1810*/  ULEA UR32, UR6, UR4, 0xd ;  /* 0x0000000406207291 */ /* 0x000fe4000f8e68ff */
[----:B------:R-:W-:Y:S02]  /*1820*/  USEL UR9, URZ, 0x1, UP0 ;  /* 0x00000001ff097887 */ /* 0x000fe40008000000 */
[----:B------:R-:W-:Y:S02]  /*1830*/  USEL UR13, UR13, URZ, UP0 ;  /* 0x000000ff0d0d7287 */ /* 0x000fe40008000000 */
[----:B------:R-:W-:Y:S02]  /*1840*/  USHF.L.U32 UR34, UR16, 0x6, URZ ;  /* 0x0000000610227899 */ /* 0x000fe400080006ff */
[----:B------:R-:W-:Y:S01]  /*1850*/  ULEA UR8, UR13, UR4, 0x3 ;  /* 0x000000040d087291 */ /* 0x000fe2000f8e18ff */
[----:B------:R-:W-:Y:S01]  /*1860*/  LOP3.LUT R15, R15, UR9, RZ, 0x3c, !PT ;  /* 0x000000090f0f7c12 */ /* 0x000fe2000f8e3cff */
[----:B------:R-:W-:Y:S02]  /*1870*/  UIADD3.X UR19, UPT, UPT, URZ, UR25, URZ, UP1, !UPT ;  /* 0x00000019ff137290 */ /* 0x000fe40008ffe4ff */
[----:B------:R-:W-:Y:S01]  /*1880*/  UIADD3 UR32, UPT, UPT, UR32, 0xa400, URZ ;  /* 0x0000a40020207890 */ /* 0x000fe2000fffe0ff */
[----:B-1----:R-:W-:Y:S01]  /*1890*/  SHF.L.U32 R2, R15, 0x1f, RZ ;  /* 0x0000001f0f027819 */ /* 0x002fe200000006ff */
[----:B------:R-:W-:Y:S02]  /*18a0*/  UIMAD UR5, UR6, 0x5000, UR4 ;  /* 0x00005000060578a4 */ /* 0x000fe4000f8e0204 */
[----:B------:R-:W-:Y:S01]  /*18b0*/  UIADD3 UR26, UP0, UPT, UR24, 0x180, URZ ;  /* 0x00000180181a7890 */ /* 0x000fe2000ff1e0ff */
[----:B------:R1:W1:Y:S01]  /*18c0*/  SYNCS.PHASECHK.TRANS64.TRYWAIT P0, [UR8+0x30], R2 ;  /* 0x00003002ff0075a7 */ /* 0x0002620008001108 */
[----:B------:R-:W-:Y:S01]  /*18d0*/  UMOV UR28, 0x0 ;  /* 0x00000000001c7882 */ /* 0x000fe20000000000 */
[----:B------:R-:W-:Y:S01]  /*18e0*/  UMOV UR29, 0x10000000 ;  /* 0x10000000001d7882 */ /* 0x000fe20000000000 */
[----:B------:R-:W-:Y:S01]  /*18f0*/  UIADD3 UR8, UPT, UPT, UR5, 0x16400, URZ ;  /* 0x0001640005087890 */ /* 0x000fe2000fffe0ff */
[----:B------:R1:W-:Y:S01]  /*1900*/  UTMALDG.3D [UR32], [UR18], desc[UR28] ;  /* 0x00001c20120075b4 */ /* 0x0003e20008011000 */
[----:B------:R-:W-:Y:S02]  /*1910*/  UIADD3.X UR27, UPT, UPT, URZ, UR25, URZ, UP0, !UPT ;  /* 0x00000019ff1b7290 */ /* 0x000fe400087fe4ff */
[----:B------:R-:W-:Y:S01]  /*1920*/  UIADD3 UR16, UPT, UPT, UR16, 0x1, URZ ;  /* 0x0000000110107890 */ /* 0x000fe2000fffe0ff */
[----:B------:R-:W-:Y:S01]  /*1930*/  UMOV UR12, UR36 ;  /* 0x00000024000c7c82 */ /* 0x000fe20008000000 */
[----:B------:R-:W-:Y:S01]  /*1940*/  UMOV UR9, UR33 ;  /* 0x0000002100097c82 */ /* 0x000fe20008000000 */
[----:B------:R-:W-:Y:S01]  /*1950*/  UMOV UR10, UR34 ;  /* 0x00000022000a7c82 */ /* 0x000fe20008000000 */
[----:B------:R-:W-:Y:S03]  /*1960*/  UISETP.NE.AND UP0, UPT, UR16, UR7, UPT ;  /* 0x000000071000728c */ /* 0x000fe6000bf05270 */
[----:B------:R1:W-:Y:S01]  /*1970*/  UTMALDG.3D [UR8], [UR26], desc[UR28] ;  /* 0x00001c081a0075b4 */ /* 0x0003e20008011000 */
[----:B------:R-:W-:Y:S01]  /*1980*/  UMOV UR23, UR7 ;  /* 0x0000000700177c82 */ /* 0x000fe20008000000 */
[----:B------:R-:W-:Y:S04]  /*1990*/  UMOV UR6, UR13 ;  /* 0x0000000d00067c82 */ /* 0x000fe80008000000 */
[----:B------:R-:W-:Y:S05]  /*19a0*/  BRA.U UP0, `(.L_x_25) ;  /* 0xfffffffd00607547 */ /* 0x000fea000b83ffff */
.L_x_20:
[----:B------:R-:W-:Y:S01]  /*19b0*/  ULEA UR5, UR13, UR4, 0x3 ;  /* 0x000000040d057291 */ /* 0x000fe2000f8e18ff */
[----:B-1----:R-:W-:Y:S01]  /*19c0*/  SHF.L.U32 R2, R15, 0x1f, RZ ;  /* 0x0000001f0f027819 */ /* 0x002fe200000006ff */
[----:B------:R-:W-:Y:S01]  /*19d0*/  @!P1 SYNCS.ARRIVE.TRANS64.A1T0 RZ, [UR4+0x88], RZ ;  /* 0x000088ffffff99a7 */ /* 0x000fe20008100004 */
[----:B------:R-:W-:-:S06]  /*19e0*/  UISETP.GT.AND UP0, UPT, UR22, UR21, UPT ;  /* 0x000000151600728c */ /* 0x000fcc000bf04270 */
[----:B--2---:R1:W2:Y:S03]  /*19f0*/  SYNCS.PHASECHK.TRANS64.TRYWAIT P0, [UR5+0x30], R2 ;  /* 0x00003002ff0075a7 */ /* 0x0042a60008001105 */
[----:B------:R-:W-:Y:S05]  /*1a00*/  BRA.U !UP0, `(.L_x_26) ;  /* 0x0000000108ac7547 */ /* 0x000fea000b800000 */
[----:B------:R-:W-:Y:S01]  /*1a10*/  UIADD3 UR26, UPT, UPT, UR14, UR23, URZ ;  /* 0x000000170e1a7290 */ /* 0x000fe2000fffe0ff */
[----:B------:R-:W-:-:S11]  /*1a20*/  UMOV UR6, UR13 ;  /* 0x0000000d00067c82 */ /* 0x000fd60008000000 */
.L_x_31:
[----:B--2---:R-:W-:Y:S01]  /*1a30*/  @!P5 MOV R3, 0x7000 ;  /* 0x000070000003d802 */ /* 0x004fe20000000f00 */
[----:B-1----:R-:W-:Y:S01]  /*1a40*/  ULEA UR17, UR6, UR4, 0x3 ;  /* 0x0000000406117291 */ /* 0x002fe2000f8e18ff */
[----:B--2---:R-:W-:Y:S11]  /*1a50*/  @P0 BRA `(.L_x_27) ;  /* 0x00000000000c0947 */ /* 0x004ff60003800000 */
[----:B------:R-:W-:Y:S04]  /*1a60*/  SHF.L.U32 R5, R15, 0x1f, RZ ;  /* 0x0000001f0f057819 */ /* 0x000fe800000006ff */
[----:B------:R-:W2:Y:S02]  /*1a70*/  SYNCS.PHASECHK.TRANS64.TRYWAIT P0, [UR17+0x30], R5 ;  /* 0x00003005ff0075a7 */ /* 0x000ea40008001111 */
[----:B--2---:R-:W-:Y:S05]  /*1a80*/  @!P0 BRA `(.L_x_28) ;  /* 0x0000006000688947 */ /* 0x004fea0003800000 */
.L_x_27:
[----:B------:R2:W-:Y:S01]  /*1a90*/  @!P5 SYNCS.ARRIVE.TRANS64 RZ, [UR17], R3 ;  /* 0x00000003ffffd9a7 */ /* 0x0005e20008000011 */
[----:B------:R-:W-:Y:S04]  /*1aa0*/  BSSY.RECONVERGENT B0, `(.L_x_29) ;  /* 0x0000003000007945 */ /* 0x000fe80003800200 */
[----:B------:R-:W-:Y:S05]  /*1ab0*/  @P4 BRA `(.L_x_30) ;  /* 0x0000000000044947 */ /* 0x000fea0003800000 */
[----:B------:R-:W-:Y:S05]  /*1ac0*/  BPT.TRAP 0x1 ;  /* 0x000000040000795c */ /* 0x000fea0000300000 */
.L_x_30:
[----:B------:R-:W-:Y:S05]  /*1ad0*/  BSYNC.RECONVERGENT B0 ;  /* 0x0000000000007941 */ /* 0x000fea0003800200 */
.L_x_29:
[----:B------:R-:W-:Y:S02]  /*1ae0*/  UIADD3 UR13, UPT, UPT, UR6, 0x1, URZ ;  /* 0x00000001060d7890 */ /* 0x000fe4000fffe0ff */
[----:B------:R-:W-:Y:S02]  /*1af0*/  ULEA UR16, UR6, UR4, 0xd ;  /* 0x0000000406107291 */ /* 0x000fe4000f8e68ff */
[----:B------:R-:W-:Y:S02]  /*1b00*/  UISETP.NE.AND UP0, UPT, UR13, 0x6, UPT ;  /* 0x000000060d00788c */ /* 0x000fe4000bf05270 */
[----:B------:R-:W-:Y:S02]  /*1b10*/  UIADD3 UR32, UP1, UPT, UR24, 0x80, URZ ;  /* 0x0000008018207890 */ /* 0x000fe4000ff3e0ff */
[----:B------:R-:W-:Y:S02]  /*1b20*/  USEL UR9, URZ, 0x1, UP0 ;  /* 0x00000001ff097887 */ /* 0x000fe40008000000 */
[----:B------:R-:W-:Y:S02]  /*1b30*/  USEL UR13, UR13, URZ, UP0 ;  /* 0x000000ff0d0d7287 */ /* 0x000fe40008000000 */
[----:B------:R-:W-:Y:S02]  /*1b40*/  USHF.L.U32 UR18, UR23, 0x6, URZ ;  /* 0x0000000617127899 */ /* 0x000fe400080006ff */
[----:B------:R-:W-:Y:S01]  /*1b50*/  ULEA UR8, UR13, UR4, 0x3 ;  /* 0x000000040d087291 */ /* 0x000fe2000f8e18ff */
[----:B------:R-:W-:Y:S01]  /*1b60*/  LOP3.LUT R15, R15, UR9, RZ, 0x3c, !PT ;  /* 0x000000090f0f7c12 */ /* 0x000fe2000f8e3cff */
[----:B------:R-:W-:Y:S02]  /*1b70*/  UIADD3 UR16, UPT, UPT, UR16, 0xa400, URZ ;  /* 0x0000a40010107890 */ /* 0x000fe4000fffe0ff */
[----:B------:R-:W-:Y:S01]  /*1b80*/  UIADD3.X UR33, UPT, UPT, URZ, UR25, URZ, UP1, !UPT ;  /* 0x00000019ff217290 */ /* 0x000fe20008ffe4ff */
[----:B-1----:R-:W-:Y:S01]  /*1b90*/  SHF.L.U32 R2, R15, 0x1f, RZ ;  /* 0x0000001f0f027819 */ /* 0x002fe200000006ff */
[----:B------:R-:W-:Y:S02]  /*1ba0*/  UIMAD UR5, UR6, 0x5000, UR4 ;  /* 0x00005000060578a4 */ /* 0x000fe4000f8e0204 */
[----:B------:R-:W-:Y:S01]  /*1bb0*/  UIADD3 UR30, UP0, UPT, UR24, 0x180, URZ ;  /* 0x00000180181e7890 */ /* 0x000fe2000ff1e0ff */
[----:B------:R1:W1:Y:S01]  /*1bc0*/  SYNCS.PHASECHK.TRANS64.TRYWAIT P0, [UR8+0x30], R2 ;  /* 0x00003002ff0075a7 */ /* 0x0002620008001108 */
[----:B------:R-:W-:Y:S01]  /*1bd0*/  UIADD3 UR8, UPT, UPT, UR5, 0x16400, URZ ;  /* 0x0001640005087890 */ /* 0x000fe2000fffe0ff */
[----:B------:R-:W-:Y:S01]  /*1be0*/  UMOV UR28, 0x0 ;  /* 0x00000000001c7882 */ /* 0x000fe20000000000 */
[----:B------:R-:W-:Y:S01]  /*1bf0*/  UMOV UR29, 0x10000000 ;  /* 0x10000000001d7882 */ /* 0x000fe20000000000 */
[----:B------:R-:W-:Y:S01]  /*1c00*/  UMOV UR19, UR35 ;  /* 0x0000002300137c82 */ /* 0x000fe20008000000 */
[----:B------:R-:W-:Y:S01]  /*1c10*/  UMOV UR20, UR36 ;  /* 0x0000002400147c82 */ /* 0x000fe20008000000 */
[----:B------:R-:W-:Y:S01]  /*1c20*/  UIADD3.X UR31, UPT, UPT, URZ, UR25, URZ, UP0, !UPT ;  /* 0x00000019ff1f7290 */ /* 0x000fe200087fe4ff */
[----:B------:R1:W-:Y:S01]  /*1c30*/  UTMALDG.3D [UR16], [UR32], desc[UR28] ;  /* 0x00001c10200075b4 */ /* 0x0003e20008011000 */
[----:B------:R-:W-:Y:S01]  /*1c40*/  UIADD3 UR23, UPT, UPT, UR23, 0x1, URZ ;  /* 0x0000000117177890 */ /* 0x000fe2000fffe0ff */
[----:B------:R-:W-:Y:S01]  /*1c50*/  UMOV UR12, UR36 ;  /* 0x00000024000c7c82 */ /* 0x000fe20008000000 */
[----:B------:R-:W-:Y:S01]  /*1c60*/  UMOV UR9, UR17 ;  /* 0x0000001100097c82 */ /* 0x000fe20008000000 */
[----:B------:R-:W-:Y:S01]  /*1c70*/  UMOV UR10, UR18 ;  /* 0x00000012000a7c82 */ /* 0x000fe20008000000 */
[----:B------:R-:W-:Y:S03]  /*1c80*/  UISETP.NE.AND UP0, UPT, UR23, UR26, UPT ;  /* 0x0000001a1700728c */ /* 0x000fe6000bf05270 */
[----:B------:R1:W-:Y:S01]  /*1c90*/  UTMALDG.3D [UR8], [UR30], desc[UR28] ;  /* 0x00001c081e0075b4 */ /* 0x0003e20008011000 */
[----:B------:R-:W-:Y:S05]  /*1ca0*/  UMOV UR6, UR13 ;  /* 0x0000000d00067c82 */ /* 0x000fea0008000000 */
[----:B------:R-:W-:Y:S05]  /*1cb0*/  BRA.U UP0, `(.L_x_31) ;  /* 0xfffffffd005c7547 */ /* 0x000fea000b83ffff */
.L_x_26:
[----:B-1----:R-:W-:Y:S01]  /*1cc0*/  LEA R2, R14, UR4, 0x3 ;  /* 0x000000040e027c11 */ /* 0x002fe2000f8e18ff */
[----:B------:R-:W-:Y:S01]  /*1cd0*/  NOP ;  /* 0x0000000000007918 */ /* 0x000fe20000000000 */
[----:B--2---:R-:W-:Y:S02]  /*1ce0*/  SHF.L.U32 R3, R12, 0x1f, RZ ;  /* 0x0000001f0c037819 */ /* 0x004fe400000006ff */
[----:B------:R-:W-:Y:S02]  /*1cf0*/  LEA R4, R14, UR4, 0x4 ;  /* 0x000000040e047c11 */ /* 0x000fe4000f8e20ff */
[----:B------:R-:W1:Y:S02]  /*1d00*/  SYNCS.PHASECHK.TRANS64.TRYWAIT P0, [R2+URZ+0x90], R3 ;  /* 0x00009003020075a7 */ /* 0x000e6400080011ff */
[----:B-1----:R-:W-:Y:S05]  /*1d10*/  @!P0 BRA `(.L_x_32) ;  /* 0x0000005c00dc8947 */ /* 0x002fea0003800000 */
.L_x_111:
[----:B------:R-:W2:Y:S01]  /*1d20*/  LDS.128 R4, [R4+0x120] ;  /* 0x0001200004047984 */ /* 0x000ea20000000c00 */
[----:B---3--:R-:W-:Y:S01]  /*1d30*/  ISETP.GE.AND P0, PT, R92, 0x1, PT ;  /* 0x000000015c00780c */ /* 0x008fe20003f06270 */
[----:B-1----:R-:W-:Y:S01]  /*1d40*/  VIADD R2, R2, 0xa0 ;  /* 0x000000a002027836 */ /* 0x002fe20000000000 */
[----:B------:R-:W-:Y:S01]  /*1d50*/  @!PT LDS RZ, [RZ] ;  /* 0x00000000fffff984 */ /* 0x000fe20000000800 */
[----:B------:R-:W-:Y:S01]  /*1d60*/  @!PT LDS RZ, [RZ] ;  /* 0x00000000fffff984 */ /* 0x000fe20000000800 */
[----:B------:R-:W-:Y:S01]  /*1d70*/  @!PT LDS RZ, [RZ] ;  /* 0x00000000fffff984 */ /* 0x000fe20000000800 */
[----:B------:R-:W-:Y:S01]  /*1d80*/  @!PT LDS RZ, [RZ] ;  /* 0x00000000fffff984 */ /* 0x000fe20000000800 */
[----:B------:R1:W-:Y:S06]  /*1d90*/  MEMBAR.ALL.CTA ;  /* 0x0000000000007992 */ /* 0x0003ec0000008000 */
[----:B-1----:R-:W1:Y:S01]  /*1da0*/  FENCE.VIEW.ASYNC.S ;  /* 0x00000000000073c6 */ /* 0x002e620000000000 */
[----:B------:R-:W-:-:S04]  /*1db0*/  PRMT R2, RZ, 0x654, R2 ;  /* 0x00000654ff027816 */ /* 0x000fc80000000002 */
[----:B-1----:R1:W-:Y:S01]  /*1dc0*/  SYNCS.ARRIVE.TRANS64.RED.A1T0 RZ, [R2+URZ], RZ ;  /* 0x000000ff02ff79a7 */ /* 0x0023e200081004ff */
[----:B--2---:R-:W-:-:S13]  /*1dd0*/  LOP3.LUT P2, RZ, R6, 0x1, RZ, 0xc0, !PT ;  /* 0x0000000106ff7812 */ /* 0x004fda000784c0ff */
[----:B------:R-:W-:Y:S01]  /*1de0*/  @P2 SHF.R.U32.HI R3, RZ, 0x10, R5 ;  /* 0x00000010ff032819 */ /* 0x000fe20000011605 */
[----:B------:R-:W-:Y:S01]  /*1df0*/  VOTEU.ANY UP0, P2 ;  /* 0x0000000000ff7886 */ /* 0x000fe20001000100 */
[----:B------:R-:W-:Y:S02]  /*1e00*/  @P2 MOV R13, R4 ;  /* 0x00000004000d2202 */ /* 0x000fe40000000f00 */
[----:B------:R-:W-:Y:S02]  /*1e10*/  @P2 R2UR.BROADCAST UR5, R3 ;  /* 0x00000000030522ca */ /* 0x000fe400008e0000 */
[----:B------:R-:W-:-:S11]  /*1e20*/  @P2 LOP3.LUT R11, R5, 0xffff, RZ, 0xc0, !PT ;  /* 0x0000ffff050b2812 */ /* 0x000fd600078ec0ff */
[----:B------:R-:W-:Y:S01]  /*1e30*/  @UP0 UMOV UR36, UR5 ;  /* 0x0000000500240c82 */ /* 0x000fe20008000000 */
[----:B-1----:R-:W-:Y:S05]  /*1e40*/  @!P0 BRA `(.L_x_33) ;  /* 0x0000000000b88947 */ /* 0x002fea0003800000 */
[----:B------:R-:W4:Y:S01]  /*1e50*/  LDC.64 R4, c[0x0][0xb18] ;  /* 0x0002c600ff047b82 */ /* 0x000f220000000a00 */
[----:B------:R-:W-:-:S07]  /*1e60*/  ISETP.NE.AND P3, PT, R92, 0x1, PT ;  /* 0x000000015c00780c */ /* 0x000fce0003f65270 */
[----:B------:R-:W1:Y:S08]  /*1e70*/  LDC.64 R6, c[0x0][0xb10] ;  /* 0x0002c400ff067b82 */ /* 0x000e700000000a00 */
[----:B------:R-:W2:Y:S08]  /*1e80*/  LDC R16, c[0x0][0xb20] ;  /* 0x0002c800ff107b82 */ /* 0x000eb00000000800 */
[----:B------:R-:W3:Y:S01]  /*1e90*/  LDC R18, c[0x0][0xb0c] ;  /* 0x0002c300ff127b82 */ /* 0x000ee20000000800 */
[----:B----4-:R-:W-:Y:S01]  /*1ea0*/  IMAD.HI.U32 R17, R0, R5, RZ ;  /* 0x0000000500117227 */ /* 0x010fe200078e00ff */
[----:B------:R-:W-:-:S03]  /*1eb0*/  ISETP.NE.AND P0, PT, R4, 0x1, PT ;  /* 0x000000010400780c */ /* 0x000fc60003f05270 */
[----:B------:R-:W-:-:S03]  /*1ec0*/  IMAD.HI.U32 R5, R11, R5, RZ ;  /* 0x000000050b057227 */ /* 0x000fc600078e00ff */
[----:B------:R-:W4:Y:S01]  /*1ed0*/  LDC.64 R2, c[0x0][0xb28] ;  /* 0x0002ca00ff027b82 */ /* 0x000f220000000a00 */
[----:B-1----:R-:W-:-:S04]  /*1ee0*/  IMAD.HI.U32 R20, R9, R6, RZ ;  /* 0x0000000609147227 */ /* 0x002fc800078e00ff */
[----:B------:R-:W-:Y:S01]  /*1ef0*/  IMAD.HI.U32 R22, R13, R6, RZ ;  /* 0x000000060d167227 */ /* 0x000fe200078e00ff */
[----:B------:R-:W-:Y:S02]  /*1f00*/  SHF.R.U32.HI R20, RZ, R7, R20 ;  /* 0x00000007ff147219 */ /* 0x000fe40000011614 */
[-C--:B--2---:R-:W-:Y:S02]  /*1f10*/  SHF.R.U32.HI R17, RZ, R16.reuse, R17 ;  /* 0x00000010ff117219 */ /* 0x084fe40000011611 */
[----:B------:R-:W-:Y:S02]  /*1f20*/  SHF.R.U32.HI R16, RZ, R16, R5 ;  /* 0x00000010ff107219 */ /* 0x000fe40000011605 */
[----:B------:R-:W-:Y:S02]  /*1f30*/  SEL R17, R0, R17, !P0 ;  /* 0x0000001100117207 */ /* 0x000fe40004000000 */
[----:B------:R-:W-:Y:S02]  /*1f40*/  SHF.R.U32.HI R22, RZ, R7, R22 ;  /* 0x00000007ff167219 */ /* 0x000fe40000011616 */
[----:B---3--:R-:W-:-:S02]  /*1f50*/  ISETP.NE.AND P1, PT, R18, 0x1, PT ;  /* 0x000000011200780c */ /* 0x008fc40003f25270 */
[----:B------:R-:W-:Y:S02]  /*1f60*/  SEL R5, R11, R16, !P0 ;  /* 0x000000100b057207 */ /* 0x000fe40004000000 */
[----:B------:R-:W-:Y:S02]  /*1f70*/  SEL R19, R9, R20, !P1 ;  /* 0x0000001409137207 */ /* 0x000fe40004800000 */
[----:B------:R-:W-:Y:S01]  /*1f80*/  SEL R7, R13, R22, !P1 ;  /* 0x000000160d077207 */ /* 0x000fe20004800000 */
[----:B----4-:R-:W-:-:S04]  /*1f90*/  IMAD.HI.U32 R20, R17, R2, RZ ;  /* 0x0000000211147227 */ /* 0x010fc800078e00ff */
        /* <DEDUP_REMOVED lines=10> */
[----:B------:R-:W-:-:S04]  /*2040*/  @!P0 IMAD.HI.U32 R16, R7, R2, RZ ;  /* 0x0000000207108227 */ /* 0x000fc800078e00ff */
[----:B------:R-:W-:Y:S01]  /*2050*/  IMAD.MOV R2, RZ, RZ, -R6 ;  /* 0x000000ffff027224 */ /* 0x000fe200078e0a06 */
[----:B------:R-:W-:-:S03]  /*2060*/  @!P0 SHF.R.U32.HI R16, RZ, R3, R16 ;  /* 0x00000003ff108219 */ /* 0x000fc60000011610 */
[----:B------:R-:W-:Y:S01]  /*2070*/  IMAD R2, R92, R2, R5 ;  /* 0x000000025c027224 */ /* 0x000fe200078e0205 */
        /* <DEDUP_REMOVED lines=11> */
.L_x_33:
[----:B------:R-:W1:Y:S02]  /*2130*/  LDCU UR5, c[0x0][0xb30] ;  /* 0x00016600ff0577ac */ /* 0x000e640008000800 */
[----:B-1----:R-:W-:-:S09]  /*2140*/  UISETP.NE.AND UP0, UPT, UR5, 0x1, UPT ;  /* 0x000000010500788c */ /* 0x002fd2000bf05270 */
[----:B------:R-:W-:Y:S05]  /*2150*/  BRA.U UP0, `(.L_x_34) ;  /* 0x0000000100407547 */ /* 0x000fea000b800000 */
[----:B------:R-:W1:Y:S08]  /*2160*/  LDC.64 R4, c[0x0][0xb10] ;  /* 0x0002c400ff047b82 */ /* 0x000e700000000a00 */
[----:B------:R-:W2:Y:S08]  /*2170*/  LDC.64 R2, c[0x0][0xb18] ;  /* 0x0002c600ff027b82 */ /* 0x000eb00000000a00 */
[----:B------:R-:W3:Y:S08]  /*2180*/  LDC R6, c[0x0][0xb20] ;  /* 0x0002c800ff067b82 */ /* 0x000ef00000000800 */
[----:B------:R-:W4:Y:S01]  /*2190*/  LDC R16, c[0x0][0xb0c] ;  /* 0x0002c300ff107b82 */ /* 0x000f220000000800 */
[----:B-1----:R-:W-:-:S05]  /*21a0*/  IMAD.HI.U32 R4, R13, R4, RZ ;  /* 0x000000040d047227 */ /* 0x002fca00078e00ff */
[----:B------:R-:W-:Y:S01]  /*21b0*/  SHF.R.U32.HI R4, RZ, R5, R4 ;  /* 0x00000005ff047219 */ /* 0x000fe20000011604 */
[----:B--2---:R-:W-:Y:S01]  /*21c0*/  IMAD.HI.U32 R3, R11, R3, RZ ;  /* 0x000000030b037227 */ /* 0x004fe200078e00ff */
[----:B------:R-:W-:-:S04]  /*21d0*/  ISETP.NE.AND P0, PT, R2, 0x1, PT ;  /* 0x000000010200780c */ /* 0x000fc80003f05270 */
[----:B---3--:R-:W-:-:S04]  /*21e0*/  SHF.R.U32.HI R6, RZ, R6, R3 ;  /* 0x00000006ff067219 */ /* 0x008fc80000011603 */
[----:B------:R-:W-:Y:S02]  /*21f0*/  SEL R3, R11, R6, !P0 ;  /* 0x000000060b037207 */ /* 0x000fe40004000000 */
[----:B----4-:R-:W-:-:S04]  /*2200*/  ISETP.NE.AND P1, PT, R16, 0x1, PT ;  /* 0x000000011000780c */ /* 0x010fc80003f25270 */
[----:B------:R-:W-:-:S05]  /*2210*/  SEL R4, R13, R4, !P1 ;  /* 0x000000040d047207 */ /* 0x000fca0004800000 */
[----:B------:R-:W-:Y:S02]  /*2220*/  IMAD.IADD R5, R3, 0x1, -R4 ;  /* 0x0000000103057824 */ /* 0x000fe400078e0a04 */
[----:B------:R-:W-:Y:S02]  /*2230*/  IMAD.IADD R3, R4, 0x1, -R3 ;  /* 0x0000000104037824 */ /* 0x000fe400078e0a03 */
[----:B------:R-:W-:Y:S02]  /*2240*/  IMAD R13, R5, R16, R13 ;  /* 0x00000010050d7224 */ /* 0x000fe400078e020d */
[----:B------:R-:W-:-:S07]  /*2250*/  IMAD R11, R3, R2, R11 ;  /* 0x00000002030b7224 */ /* 0x000fce00078e020b */
.L_x_34:
[----:B------:R-:W-:Y:S01]  /*2260*/  VIADD R14, R14, 0x1 ;  /* 0x000000010e0e7836 */ /* 0x000fe20000000000 */
[----:B------:R-:W-:Y:S01]  /*2270*/  PLOP3.LUT P1, PT, PT, PT, PT, 0x80, 0x8 ;  /* 0x000000000008781c */ /* 0x000fe20003f2f070 */
[----:B------:R-:W-:Y:S02]  /*2280*/  IMAD.IADD R205, R13, 0x1, R204 ;  /* 0x000000010dcd7824 */ /* 0x000fe400078e02cc */
[----:B------:R-:W-:Y:S01]  /*2290*/  IMAD.IADD R195, R11, 0x1, R194 ;  /* 0x000000010bc37824 */ /* 0x000fe200078e02c2 */
[----:B------:R-:W-:-:S04]  /*22a0*/  ISETP.NE.AND P0, PT, R14, 0x2, PT ;  /* 0x000000020e00780c */ /* 0x000fc80003f05270 */
[----:B------:R-:W-:Y:S02]  /*22b0*/  SEL R3, RZ, 0x1, P0 ;  /* 0x00000001ff037807 */ /* 0x000fe40000000000 */
[----:B------:R-:W-:Y:S02]  /*22c0*/  SEL R14, R14, RZ, P0 ;  /* 0x000000ff0e0e7207 */ /* 0x000fe40000000000 */
[----:B------:R-:W-:Y:S01]  /*22d0*/  LOP3.LUT R12, R12, R3, RZ, 0x3c, !PT ;  /* 0x000000030c0c7212 */ /* 0x000fe200078e3cff */
[----:B------:R-:W-:Y:S06]  /*22e0*/  @P2 BRA `(.L_x_35) ;  /* 0xfffffff000982947 */ /* 0x000fec000383ffff */
[----:B------:R-:W-:Y:S01]  /*22f0*/  UIADD3 UR4, UPT, UPT, UR4, 0x30, URZ ;  /* 0x0000003004047890 */ /* 0x000fe2000fffe0ff */
[----:B------:R-:W-:-:S03]  /*2300*/  SHF.L.U32 R3, R15, 0x1f, RZ ;  /* 0x0000001f0f037819 */ /* 0x000fc600000006ff */
[----:B------:R-:W-:-:S09]  /*2310*/  ULEA UR5, UR13, UR4, 0x3 ;  /* 0x000000040d057291 */ /* 0x000fd2000f8e18ff */
[----:B------:R-:W1:Y:S02]  /*2320*/  SYNCS.PHASECHK.TRANS64.TRYWAIT P0, [UR5], R3 ;  /* 0x00000003ff0075a7 */ /* 0x000e640008001105 */
[----:B-1----:R-:W-:Y:S05]  /*2330*/  @!P0 BRA `(.L_x_36) ;  /* 0x0000005800688947 */ /* 0x002fea0003800000 */
.L_x_113:
[----:B------:R-:W-:-:S04]  /*2340*/  UIADD3 UR6, UPT, UPT, UR13, 0x1, URZ ;  /* 0x000000010d067890 */ /* 0x000fc8000fffe0ff */
[----:B------:R-:W-:-:S04]  /*2350*/  UISETP.NE.AND UP0, UPT, UR6, 0x6, UPT ;  /* 0x000000060600788c */ /* 0x000fc8000bf05270 */
[----:B------:R-:W-:Y:S02]  /*2360*/  USEL UR7, URZ, 0x1, UP0 ;  /* 0x00000001ff077887 */ /* 0x000fe40008000000 */
[----:B------:R-:W-:-:S04]  /*2370*/  USEL UR6, UR6, URZ, UP0 ;  /* 0x000000ff06067287 */ /* 0x000fc80008000000 */
[----:B------:R-:W-:Y:S01]  /*2380*/  ULEA UR5, UR6, UR4, 0x3 ;  /* 0x0000000406057291 */ /* 0x000fe2000f8e18ff */
[----:B------:R-:W-:-:S04]  /*2390*/  LOP3.LUT R2, R15, UR7, RZ, 0x3c, !PT ;  /* 0x000000070f027c12 */ /* 0x000fc8000f8e3cff */
[----:B-1----:R-:W-:-:S04]  /*23a0*/  SHF.L.U32 R3, R2, 0x1f, RZ ;  /* 0x0000001f02037819 */ /* 0x002fc800000006ff */
[----:B------:R-:W1:Y:S02]  /*23b0*/  SYNCS.PHASECHK.TRANS64.TRYWAIT P0, [UR5], R3 ;  /* 0x00000003ff0075a7 */ /* 0x000e640008001105 */
[----:B-1----:R-:W-:Y:S05]  /*23c0*/  @!P0 BRA `(.L_x_37) ;  /* 0x00000058005c8947 */ /* 0x002fea0003800000 */
.L_x_115:
        /* <DEDUP_REMOVED lines=9> */
.L_x_117:
        /* <DEDUP_REMOVED lines=9> */
.L_x_119:
        /* <DEDUP_REMOVED lines=9> */
.L_x_121:
[----:B------:R-:W-:-:S04]  /*2580*/  UIADD3 UR6, UPT, UPT, UR6, 0x1, URZ ;  /* 0x0000000106067890 */ /* 0x000fc8000fffe0ff */
[----:B------:R-:W-:-:S04]  /*2590*/  UISETP.NE.AND UP0, UPT, UR6, 0x6, UPT ;  /* 0x000000060600788c */ /* 0x000fc8000bf05270 */
[----:B------:R-:W-:Y:S02]  /*25a0*/  USEL UR5, URZ, 0x1, UP0 ;  /* 0x00000001ff057887 */ /* 0x000fe40008000000 */
[----:B------:R-:W-:-:S04]  /*25b0*/  USEL UR6, UR6, URZ, UP0 ;  /* 0x000000ff06067287 */ /* 0x000fc80008000000 */
[----:B------:R-:W-:Y:S01]  /*25c0*/  ULEA UR6, UR6, UR4, 0x3 ;  /* 0x0000000406067291 */ /* 0x000fe2000f8e18ff */
[----:B-1----:R-:W-:-:S04]  /*25d0*/  LOP3.LUT R3, R2, UR5, RZ, 0x3c, !PT ;  /* 0x0000000502037c12 */ /* 0x002fc8000f8e3cff */
[----:B------:R-:W-:Y:S01]  /*25e0*/  SHF.L.U32 R3, R3, 0x1f, RZ ;  /* 0x0000001f03037819 */ /* 0x000fe200000006ff */
[----:B----4-:R-:W-:-:S07]  /*25f0*/  IMAD.U32 R0, RZ, RZ, UR6 ;  /* 0x00000006ff007e24 */ /* 0x010fce000f8e00ff */
.L_x_41:
[----:B-1----:R1:W2:Y:S02]  /*2600*/  SYNCS.PHASECHK.TRANS64.TRYWAIT P0, [R0+URZ], R3 ;  /* 0x00000003000075a7 */ /* 0x0022a400080011ff */
[----:B--2---:R-:W-:Y:S05]  /*2610*/  @!P0 NANOSLEEP.SYNCS 0x989680 ;  /* 0x009896800000895d */ /* 0x004fea0003900000 */
[----:B------:R-:W2:Y:S02]  /*2620*/  @!P0 SYNCS.PHASECHK.TRANS64 P0, [R0+URZ], R3 ;  /* 0x00000003000085a7 */ /* 0x000ea400080010ff */
[----:B--2---:R-:W-:Y:S05]  /*2630*/  @P0 EXIT ;  /* 0x000000000000094d */ /* 0x004fea0003800000 */
[----:B------:R-:W-:Y:S05]  /*2640*/  BRA `(.L_x_41) ;  /* 0xfffffffc00ec7947 */ /* 0x000fea000383ffff */
.L_x_17:
[----:B------:R-:W-:-:S04]  /*2650*/  UISETP.NE.AND UP1, UPT, UR37, URZ, UPT ;  /* 0x000000ff2500728c */ /* 0x000fc8000bf25270 */
[----:B------:R-:W-:-:S09]  /*2660*/  UISETP.NE.OR UP1, UPT, UR8, 0x1, UP1 ;  /* 0x000000010800788c */ /* 0x000fd20008f25670 */
[----:B------:R-:W-:Y:S05]  /*2670*/  BRA.U UP1, `(.L_x_42) ;  /* 0x0000000501487547 */ /* 0x000fea000b800000 */
[----:B------:R-:W-:Y:S01]  /*2680*/  ISETP.NE.AND P2, PT, R2, RZ, PT ;  /* 0x000000ff0200720c */ /* 0x000fe20003f45270 */
[----:B------:R-:W-:Y:S01]  /*2690*/  IMAD.MOV.U32 R12, RZ, RZ, 0x1 ;  /* 0x00000001ff0c7424 */ /* 0x000fe200078e00ff */
[----:B------:R-:W-:Y:S02]  /*26a0*/  CS2R R10, SRZ ;  /* 0x00000000000a7805 */ /* 0x000fe4000001ff00 */
[----:B------:R-:W-:Y:S01]  /*26b0*/  CS2R R8, SRZ ;  /* 0x0000000000087805 */ /* 0x000fe2000001ff00 */
[----:B------:R-:W-:Y:S01]  /*26c0*/  UMOV UR4, 0x400 ;  /* 0x0000040000047882 */ /* 0x000fe20000000000 */
[----:B------:R-:W-:Y:S01]  /*26d0*/  UMOV UR6, URZ ;  /* 0x000000ff00067c82 */ /* 0x000fe20008000000 */
[----:B------:R-:W-:-:S12]  /*26e0*/  ULEA UR37, UR37, UR4, 0x18 ;  /* 0x0000000425257291 */ /* 0x000fd8000f8ec0ff */
.L_x_46:
[----:B------:R-:W-:Y:S02]  /*26f0*/  LEA R0, R8, UR37, 0x3 ;  /* 0x0000002508007c11 */ /* 0x000fe4000f8e18ff */
[----:B------:R-:W-:-:S03]  /*2700*/  SHF.L.U32 R5, R9, 0x1f, RZ ;  /* 0x0000001f09057819 */ /* 0x000fc600000006ff */
[----:B------:R-:W-:Y:S01]  /*2710*/  VIADD R4, R0, 0x100 ;  /* 0x0000010000047836 */ /* 0x000fe20000000000 */
[----:B------:R-:W1:Y:S02]  /*2720*/  SYNCS.PHASECHK.TRANS64.TRYWAIT P0, [R0+URZ+0xf0], R5 ;  /* 0x0000f005000075a7 */ /* 0x000e6400080011ff */
[----:B-1----:R-:W-:Y:S05]  /*2730*/  @!P0 BRA `(.L_x_43) ;  /* 0x0000005400e08947 */ /* 0x002fea0003800000 */
.L_x_122:
[----:B------:R-:W-:Y:S01]  /*2740*/  ULEA UR5, UR6, UR37, 0x3 ;  /* 0x0000002506057291 */ /* 0x000fe2000f8e18ff */
[----:B------:R-:W-:Y:S02]  /*2750*/  PRMT R4, RZ, 0x654, R4 ;  /* 0x00000654ff047816 */ /* 0x000fe40000000004 */
[----:B-1----:R-:W-:Y:S01]  /*2760*/  SHF.L.U32 R5, R12, 0x1f, RZ ;  /* 0x0000001f0c057819 */ /* 0x002fe200000006ff */
[----:B------:R-:W-:Y:S01]  /*2770*/  UIADD3 UR4, UPT, UPT, UR5, 0x90, URZ ;  /* 0x0000009005047890 */ /* 0x000fe2000fffe0ff */
[----:B------:R1:W-:Y:S05]  /*2780*/  SYNCS.ARRIVE.TRANS64.RED.A1T0 RZ, [R4+URZ], RZ ;  /* 0x000000ff04ff79a7 */ /* 0x0003ea00081004ff */
[----:B------:R-:W-:Y:S01]  /*2790*/  IMAD.U32 R7, RZ, RZ, UR4 ;  /* 0x00000004ff077e24 */ /* 0x000fe2000f8e00ff */
[----:B------:R-:W2:Y:S04]  /*27a0*/  SYNCS.PHASECHK.TRANS64.TRYWAIT P0, [UR5+0xa0], R5 ;  /* 0x0000a005ff0075a7 */ /* 0x000ea80008001105 */
[----:B------:R-:W-:Y:S01]  /*27b0*/  PRMT R6, R2, 0x654, R7 ;  /* 0x0000065402067816 */ /* 0x000fe20000000007 */
[----:B-1----:R-:W-:Y:S01]  /*27c0*/  @!P2 IMAD.MOV.U32 R4, RZ, RZ, 0x10 ;  /* 0x00000010ff04a424 */ /* 0x002fe200078e00ff */
[----:B--2---:R-:W-:Y:S06]  /*27d0*/  @!P0 BRA `(.L_x_44) ;  /* 0x0000005400cc8947 */ /* 0x004fec0003800000 */
.L_x_124:
[----:B------:R-:W-:Y:S01]  /*27e0*/  ULEA UR4, UR6, UR37, 0x4 ;  /* 0x0000002506047291 */ /* 0x000fe2000f8e20ff */
[----:B------:R-:W-:Y:S01]  /*27f0*/  SEL R3, R6, R3, !P2 ;  /* 0x0000000306037207 */ /* 0x000fe20005000000 */
[----:B------:R-:W-:Y:S01]  /*2800*/  UIADD3 UR5, UPT, UPT, UR5, 0x90, URZ ;  /* 0x0000009005057890 */ /* 0x000fe2000fffe0ff */
[----:B-1----:R-:W-:Y:S01]  /*2810*/  LEA R0, R11, UR37, 0x3 ;  /* 0x000000250b007c11 */ /* 0x002fe2000f8e18ff */
[----:B------:R-:W-:Y:S01]  /*2820*/  UIADD3 UR4, UPT, UPT, UR4, 0x120, URZ ;  /* 0x0000012004047890 */ /* 0x000fe2000fffe0ff */
[----:B------:R-:W-:Y:S01]  /*2830*/  SHF.L.U32 R5, R10, 0x1f, RZ ;  /* 0x0000001f0a057819 */ /* 0x000fe200000006ff */
[----:B------:R1:W-:Y:S01]  /*2840*/  @!P2 SYNCS.ARRIVE.TRANS64.RED RZ, [R3+URZ], R4 ;  /* 0x0000000403ffa9a7 */ /* 0x0003e200080004ff */
[----:B------:R-:W-:Y:S01]  /*2850*/  UIADD3 UR6, UPT, UPT, UR6, 0x1, URZ ;  /* 0x0000000106067890 */ /* 0x000fe2000fffe0ff */
[----:B------:R-:W-:-:S03]  /*2860*/  VIADD R8, R8, 0x1 ;  /* 0x0000000108087836 */ /* 0x000fc60000000000 */
[----:B------:R-:W-:Y:S02]  /*2870*/  UISETP.NE.AND UP0, UPT, UR6, 0x2, UPT ;  /* 0x000000020600788c */ /* 0x000fe4000bf05270 */
[----:B------:R-:W-:Y:S06]  /*2880*/  UGETNEXTWORKID.BROADCAST [UR4], [UR5] ;  /* 0x00000000040073ca */ /* 0x000fec0008000100 */
[----:B------:R-:W-:Y:S01]  /*2890*/  USEL UR4, URZ, 0x1, UP0 ;  /* 0x00000001ff047887 */ /* 0x000fe20008000000 */
[----:B------:R-:W-:Y:S01]  /*28a0*/  ISETP.NE.AND P0, PT, R8, 0x2, PT ;  /* 0x000000020800780c */ /* 0x000fe20003f05270 */
[----:B------:R-:W-:Y:S01]  /*28b0*/  USEL UR6, UR6, URZ, UP0 ;  /* 0x000000ff06067287 */ /* 0x000fe20008000000 */
[----:B------:R-:W2:Y:S03]  /*28c0*/  SYNCS.PHASECHK.TRANS64.TRYWAIT P1, [R0+URZ+0x90], R5 ;  /* 0x00009005000075a7 */ /* 0x000ea600080211ff */
[----:B------:R-:W-:Y:S01]  /*28d0*/  LOP3.LUT R12, R12, UR4, RZ, 0x3c, !PT ;  /* 0x000000040c0c7c12 */ /* 0x000fe2000f8e3cff */
[----:B-12---:R-:W-:Y:S07]  /*28e0*/  @!P1 BRA `(.L_x_45) ;  /* 0x0000005400a09947 */ /* 0x006fee0003800000 */
.L_x_125:
[C---:B------:R-:W-:Y:S01]  /*28f0*/  LEA R4, R11.reuse, UR37, 0x4 ;  /* 0x000000250b047c11 */ /* 0x040fe2000f8e20ff */
[----:B-1----:R-:W-:Y:S01]  /*2900*/  VIADD R0, R0, 0xa0 ;  /* 0x000000a000007836 */ /* 0x002fe20000000000 */
[----:B------:R-:W-:Y:S01]  /*2910*/  SEL R8, R8, RZ, P0 ;  /* 0x000000ff08087207 */ /* 0x000fe20000000000 */
[----:B------:R-:W-:-:S03]  /*2920*/  VIADD R11, R11, 0x1 ;  /* 0x000000010b0b7836 */ /* 0x000fc60000000000 */
[----:B------:R-:W1:Y:S01]  /*2930*/  LDS.128 R4, [R4+0x120] ;  /* 0x0001200004047984 */ /* 0x000e620000000c00 */
[----:B------:R-:W-:Y:S02]  /*2940*/  PRMT R0, RZ, 0x654, R0 ;  /* 0x00000654ff007816 */ /* 0x000fe40000000000 */
[C---:B------:R-:W-:Y:S01]  /*2950*/  ISETP.NE.AND P1, PT, R11.reuse, 0x2, PT ;  /* 0x000000020b00780c */ /* 0x040fe20003f25270 */
[----:B------:R-:W-:Y:S01]  /*2960*/  @!PT LDS RZ, [RZ] ;  /* 0x00000000fffff984 */ /* 0x000fe20000000800 */
[----:B------:R-:W-:Y:S01]  /*2970*/  @!PT LDS RZ, [RZ] ;  /* 0x00000000fffff984 */ /* 0x000fe20000000800 */
[----:B------:R-:W-:Y:S01]  /*2980*/  @!PT LDS RZ, [RZ] ;  /* 0x00000000fffff984 */ /* 0x000fe20000000800 */
[----:B------:R-:W-:Y:S01]  /*2990*/  @!PT LDS RZ, [RZ] ;  /* 0x00000000fffff984 */ /* 0x000fe20000000800 */
[----:B------:R2:W-:Y:S06]  /*29a0*/  MEMBAR.ALL.CTA ;  /* 0x0000000000007992 */ /* 0x0005ec0000008000 */
[----:B--2---:R-:W2:Y:S01]  /*29b0*/  FENCE.VIEW.ASYNC.S ;  /* 0x00000000000073c6 */ /* 0x004ea20000000000 */
[----:B------:R-:W-:Y:S01]  /*29c0*/  SEL R11, R11, RZ, P1 ;  /* 0x000000ff0b0b7207 */ /* 0x000fe20000800000 */
[----:B--2---:R2:W-:Y:S01]  /*29d0*/  SYNCS.ARRIVE.TRANS64.RED.A1T0 RZ, [R0+URZ], RZ ;  /* 0x000000ff00ff79a7 */ /* 0x0045e200081004ff */
[----:B-1----:R-:W-:-:S02]  /*29e0*/  LOP3.LUT P3, RZ, R6, 0x1, RZ, 0xc0, !PT ;  /* 0x0000000106ff7812 */ /* 0x002fc4000786c0ff */
[----:B------:R-:W-:-:S04]  /*29f0*/  SEL R5, RZ, 0x1, P1 ;  /* 0x00000001ff057807 */ /* 0x000fc80000800000 */
[----:B------:R-:W-:Y:S02]  /*2a00*/  LOP3.LUT R10, R10, R5, RZ, 0x3c, !PT ;  /* 0x000000050a0a7212 */ /* 0x000fe400078e3cff */
[----:B--2---:R-:W-:-:S04]  /*2a10*/  SEL R0, RZ, 0x1, P0 ;  /* 0x00000001ff007807 */ /* 0x004fc80000000000 */
[----:B------:R-:W-:Y:S01]  /*2a20*/  LOP3.LUT R9, R9, R0, RZ, 0x3c, !PT ;  /* 0x0000000009097212 */ /* 0x000fe200078e3cff */
[----:B------:R-:W-:Y:S06]  /*2a30*/  @P3 BRA `(.L_x_46) ;  /* 0xfffffffc002c3947 */ /* 0x000fec000383ffff */
[----:B------:R-:W-:Y:S01]  /*2a40*/  ULEA UR5, UR6, UR37, 0x3 ;  /* 0x0000002506057291 */ /* 0x000fe2000f8e18ff */
[----:B------:R-:W-:-:S08]  /*2a50*/  SHF.L.U32 R3, R12, 0x1f, RZ ;  /* 0x0000001f0c037819 */ /* 0x000fd000000006ff */
[----:B------:R-:W1:Y:S02]  /*2a60*/  SYNCS.PHASECHK.TRANS64 P0, [UR5+0xa0], R3 ;  /* 0x0000a003ff0075a7 */ /* 0x000e640008001005 */
[----:B-1----:R-:W-:Y:S05]  /*2a70*/  @P0 BRA `(.L_x_47) ;  /* 0x0000000000080947 */ /* 0x002fea0003800000 */
[----:B------:R-:W1:Y:S02]  /*2a80*/  SYNCS.PHASECHK.TRANS64.TRYWAIT P0, [UR5+0xa0], R3 ;  /* 0x0000a003ff0075a7 */ /* 0x000e640008001105 */
[----:B-1----:R-:W-:Y:S05]  /*2a90*/  @!P0 BRA `(.L_x_48) ;  /* 0x0000005400488947 */ /* 0x002fea0003800000 */
.L_x_47:
[----:B------:R-:W-:-:S04]  /*2aa0*/  UIADD3 UR4, UPT, UPT, UR6, 0x1, URZ ;  /* 0x0000000106047890 */ /* 0x000fc8000fffe0ff */
[----:B------:R-:W-:-:S04]  /*2ab0*/  UISETP.NE.AND UP0, UPT, UR4, 0x2, UPT ;  /* 0x000000020400788c */ /* 0x000fc8000bf05270 */
[----:B------:R-:W-:Y:S02]  /*2ac0*/  USEL UR7, URZ, 0x1, UP0 ;  /* 0x00000001ff077887 */ /* 0x000fe40008000000 */
[----:B------:R-:W-:-:S04]  /*2ad0*/  USEL UR4, UR4, URZ, UP0 ;  /* 0x000000ff04047287 */ /* 0x000fc80008000000 */
[----:B------:R-:W-:Y:S01]  /*2ae0*/  ULEA UR4, UR4, UR37, 0x3 ;  /* 0x0000002504047291 */ /* 0x000fe2000f8e18ff */
[----:B-1----:R-:W-:-:S04]  /*2af0*/  LOP3.LUT R3, R12, UR7, RZ, 0x3c, !PT ;  /* 0x000000070c037c12 */ /* 0x002fc8000f8e3cff */
[----:B------:R-:W-:-:S04]  /*2b00*/  SHF.L.U32 R0, R3, 0x1f, RZ ;  /* 0x0000001f03007819 */ /* 0x000fc800000006ff */
[----:B------:R-:W1:Y:S02]  /*2b10*/  SYNCS.PHASECHK.TRANS64 P0, [UR4+0xa0], R0 ;  /* 0x0000a000ff0075a7 */ /* 0x000e640008001004 */
[----:B-1----:R-:W-:Y:S05]  /*2b20*/  @P0 EXIT ;  /* 0x000000000000094d */ /* 0x002fea0003800000 */
[----:B------:R-:W-:Y:S02]  /*2b30*/  SHF.L.U32 R3, R3, 0x1f, RZ ;  /* 0x0000001f03037819 */ /* 0x000fe400000006ff */
[----:B------:R-:W-:-:S07]  /*2b40*/  MOV R0, UR4 ;  /* 0x0000000400007c02 */ /* 0x000fce0008000f00 */
.L_x_49:
[----:B-1----:R1:W2:Y:S02]  /*2b50*/  SYNCS.PHASECHK.TRANS64.TRYWAIT P0, [R0+URZ+0xa0], R3 ;  /* 0x0000a003000075a7 */ /* 0x0022a400080011ff */
[----:B--2---:R-:W-:Y:S05]  /*2b60*/  @!P0 NANOSLEEP.SYNCS 0x989680 ;  /* 0x009896800000895d */ /* 0x004fea0003900000 */
[----:B------:R-:W2:Y:S02]  /*2b70*/  @!P0 SYNCS.PHASECHK.TRANS64 P0, [R0+URZ+0xa0], R3 ;  /* 0x0000a003000085a7 */ /* 0x000ea400080010ff */
[----:B--2---:R-:W-:Y:S05]  /*2b80*/  @P0 EXIT ;  /* 0x000000000000094d */ /* 0x004fea0003800000 */
[----:B------:R-:W-:Y:S05]  /*2b90*/  BRA `(.L_x_49) ;  /* 0xfffffffc00ec7947 */ /* 0x000fea000383ffff */
.L_x_42:
[----:B------:R-:W-:-:S09]  /*2ba0*/  UISETP.NE.AND UP1, UPT, UR8, URZ, UPT ;  /* 0x000000ff0800728c */ /* 0x000fd2000bf25270 */
[----:B------:R-:W-:Y:S05]  /*2bb0*/  BRA.U UP1, `(.L_x_50) ;  /* 0x0000000d01c87547 */ /* 0x000fea000b800000 */
[----:B------:R-:W-:Y:S01]  /*2bc0*/  UMOV UR4, 0x40 ;  /* 0x0000004000047882 */ /* 0x000fe20000000000 */
[----:B------:R-:W-:Y:S01]  /*2bd0*/  NOP ;  /* 0x0000000000007918 */ /* 0x000fe20000000000 */
[----:B------:R-:W-:Y:S01]  /*2be0*/  ULEA UR4, UR37, UR4, 0x18 ;  /* 0x0000000425047291 */ /* 0x000fe2000f8ec0ff */
[----:B------:R-:W-:Y:S02]  /*2bf0*/  UMOV UR5, 0x400 ;  /* 0x0000040000057882 */ /* 0x000fe40000000000 */
[----:B------:R-:W-:-:S06]  /*2c00*/  ULEA UR37, UR37, UR5, 0x18 ;  /* 0x0000000525257291 */ /* 0x000fcc000f8ec0ff */
[----:B------:R-:W1:Y:S02]  /*2c10*/  LDS.U8 R0, [UR4+0x1c] ;  /* 0x00001c04ff007984 */ /* 0x000e640008000000 */
[----:B-1----:R-:W-:-:S13]  /*2c20*/  ISETP.NE.AND P0, PT, R0, RZ, PT ;  /* 0x000000ff0000720c */ /* 0x002fda0003f05270 */
[----:B------:R-:W-:Y:S05]  /*2c30*/  @P0 BRA `(.L_x_51) ;  /* 0x0000000000580947 */ /* 0x000fea0003800000 */
[----:B------:R-:W-:-:S13]  /*2c40*/  ELECT P0, URZ, PT ;  /* 0x0000000000ff782f */ /* 0x000fda0003800000 */
[----:B------:R-:W-:Y:S05]  /*2c50*/  @!P0 BRA `(.L_x_52) ;  /* 0x0000000000608947 */ /* 0x000fea0003800000 */
[----:B------:R-:W-:Y:S01]  /*2c60*/  UMOV UR5, 0x10 ;  /* 0x0000001000057882 */ /* 0x000fe20000000000 */
[----:B------:R-:W-:Y:S01]  /*2c70*/  HFMA2 R0, -RZ, RZ, 0, 5.9604644775390625e-08 ;  /* 0x00000001ff007431 */ /* 0x000fe200000001ff */
[----:B------:R-:W-:-:S03]  /*2c80*/  MOV R2, 0xffff ;  /* 0x0000ffff00027802 */ /* 0x000fc60000000f00 */
[----:B------:R-:W-:Y:S04]  /*2c90*/  DEPBAR.LE SB1, 0x36 ;  /* 0x00009d800000791a */ /* 0x000fe80000000000 */
[----:B------:R-:W1:Y:S02]  /*2ca0*/  UTCATOMSWS.FIND_AND_SET.ALIGN UP0, UR5, UR5 ;  /* 0x00000005000575e3 */ /* 0x000e640008000800 */
[----:B-1----:R-:W-:Y:S01]  /*2cb0*/  MOV R3, UR5 ;  /* 0x0000000500037c02 */ /* 0x002fe20008000f00 */
[----:B------:R-:W-:Y:S06]  /*2cc0*/  BRA.U UP0, `(.L_x_53) ;  /* 0x0000000100187547 */ /* 0x000fec000b800000 */
.L_x_54:
[----:B------:R-:W-:Y:S05]  /*2cd0*/  NANOSLEEP 0x64 ;  /* 0x000000640000795d */ /* 0x000fea0003800000 */
[----:B------:R-:W-:-:S05]  /*2ce0*/  UMOV UR5, 0x10 ;  /* 0x0000001000057882 */ /* 0x000fca0000000000 */
[----:B------:R-:W-:Y:S04]  /*2cf0*/  DEPBAR.LE SB1, 0x36 ;  /* 0x00009d800000791a */ /* 0x000fe80000000000 */
[----:B------:R-:W1:Y:S02]  /*2d00*/  UTCATOMSWS.FIND_AND_SET.ALIGN UP0, UR5, UR5 ;  /* 0x00000005000575e3 */ /* 0x000e640008000800 */
[----:B-1----:R-:W-:Y:S01]  /*2d10*/  MOV R3, UR5 ;  /* 0x0000000500037c02 */ /* 0x002fe20008000f00 */
[----:B------:R-:W-:Y:S05]  /*2d20*/  BRA.U !UP0, `(.L_x_54) ;  /* 0xfffffffd08e87547 */ /* 0x000fea000b83ffff */
.L_x_53:
[-C--:B------:R-:W-:Y:S02]  /*2d30*/  SHF.L.U32 R2, R2, R3.reuse, RZ ;  /* 0x0000000302027219 */ /* 0x080fe400000006ff */
[----:B------:R-:W-:Y:S01]  /*2d40*/  SHF.L.U32 R0, R0, R3, RZ ;  /* 0x0000000300007219 */ /* 0x000fe200000006ff */
[----:B------:R-:W-:Y:S02]  /*2d50*/  IMAD.SHL.U32 R3, R3, 0x20, RZ ;  /* 0x0000002003037824 */ /* 0x000fe400078e00ff */
[----:B------:R1:W-:Y:S04]  /*2d60*/  ATOMS.OR RZ, [UR4+0x14], R2 ;  /* 0x00001402ffff798c */ /* 0x0003e8000b000004 */
[----:B------:R1:W-:Y:S04]  /*2d70*/  ATOMS.OR RZ, [UR4+0x18], R0 ;  /* 0x00001800ffff798c */ /* 0x0003e8000b000004 */
[----:B------:R1:W-:Y:S01]  /*2d80*/  STS [UR37+0x140], R3 ;  /* 0x00014003ff007988 */ /* 0x0003e20008000825 */
[----:B------:R-:W-:Y:S05]  /*2d90*/  BRA `(.L_x_52) ;  /* 0x0000000000107947 */ /* 0x000fea0003800000 */
.L_x_51:
[----:B------:R-:W-:Y:S02]  /*2da0*/  MOV R0, 0xffffffff ;  /* 0xffffffff00007802 */ /* 0x000fe40000000f00 */
[----:B------:R-:W-:-:S03]  /*2db0*/  MOV R2, 0x2de0 ;  /* 0x00002de000027802 */ /* 0x000fc60000000f00 */
[----:B------:R1:W-:Y:S04]  /*2dc0*/  STS [UR37+0x140], R0 ;  /* 0x00014000ff007988 */ /* 0x0003e80008000825 */
[----:B-1-3-5:R-:W-:Y:S05]  /*2dd0*/  CALL.REL.NOINC `($__internal_1_$__cuda_sm10x_tcgen05_guardrail_trap_phase_invalid_during_alloc) ;  /* 0x0000005400d87944 */ /* 0x02afea0003c00000 */
.L_x_52:
[----:B------:R-:W-:Y:S05]  /*2de0*/  WARPSYNC.ALL ;  /* 0x0000000000007948 */ /* 0x000fea0003800000 */
[----:B------:R-:W2:Y:S01]  /*2df0*/  S2UR UR9, SR_CgaCtaId ;  /* 0x00000000000979c3 */ /* 0x000ea20000008800 */
[----:B------:R-:W-:Y:S01]  /*2e00*/  UMOV UR4, 0x400 ;  /* 0x0000040000047882 */ /* 0x000fe20000000000 */
[----:B------:R-:W-:-:S06]  /*2e10*/  NOP ;  /* 0x0000000000007918 */ /* 0x000fcc0000000000 */
[----:B------:R-:W-:Y:S06]  /*2e20*/  BAR.ARV 0x6, 0xa0 ;  /* 0x0182800000007b1d */ /* 0x000fec0000002000 */
[----:B------:R-:W4:Y:S01]  /*2e30*/  LDCU UR5, c[0x0][0x38c] ;  /* 0x00007180ff0577ac */ /* 0x000f220008000800 */
[----:B------:R-:W-:Y:S01]  /*2e40*/  IMAD.MOV.U32 R11, RZ, RZ, 0x1 ;  /* 0x00000001ff0b7424 */ /* 0x000fe200078e00ff */
[----:B------:R-:W-:Y:S01]  /*2e50*/  CS2R R8, SRZ ;  /* 0x0000000000087805 */ /* 0x000fe2000001ff00 */
[----:B------:R-:W-:Y:S01]  /*2e60*/  IMAD.MOV.U32 R10, RZ, RZ, RZ ;  /* 0x000000ffff0a7224 */ /* 0x000fe200078e00ff */
[----:B------:R-:W-:Y:S01]  /*2e70*/  UMOV UR12, URZ ;  /* 0x000000ff000c7c82 */ /* 0x000fe20008000000 */
[----:B------:R-:W-:Y:S01]  /*2e80*/  UMOV UR11, URZ ;  /* 0x000000ff000b7c82 */ /* 0x000fe20008000000 */
[----:B------:R-:W-:Y:S01]  /*2e90*/  UMOV UR22, 0x0 ;  /* 0x0000000000167882 */ /* 0x000fe20000000000 */
[----:B------:R-:W-:Y:S01]  /*2ea0*/  UMOV UR23, 0x4280010 ;  /* 0x0428001000177882 */ /* 0x000fe20000000000 */
[----:B------:R-:W-:Y:S01]  /*2eb0*/  UMOV UR20, 0x0 ;  /* 0x0000000000147882 */ /* 0x000fe20000000000 */
[----:B------:R-:W-:Y:S01]  /*2ec0*/  UMOV UR21, 0x4280010 ;  /* 0x0428001000157882 */ /* 0x000fe20000000000 */
[----:B--2---:R-:W-:Y:S01]  /*2ed0*/  ULEA UR9, UR9, UR4, 0x18 ;  /* 0x0000000409097291 */ /* 0x004fe2000f8ec0ff */
[----:B------:R-:W2:Y:S03]  /*2ee0*/  LDCU UR4, c[0x0][0x38c] ;  /* 0x00007180ff0477ac */ /* 0x000ea60008000800 */
[----:B------:R-:W-:-:S02]  /*2ef0*/  UIADD3 UR10, UPT, UPT, UR9, 0xa400, URZ ;  /* 0x0000a400090a7890 */ /* 0x000fc4000fffe0ff */
[----:B----4-:R-:W-:-:S03]  /*2f00*/  UISETP.GE.AND UP3, UPT, UR5, 0x1, UPT ;  /* 0x000000010500788c */ /* 0x010fc6000bf66270 */
[----:B-1----:R-:W1:Y:S01]  /*2f10*/  LDS R0, [UR9+0x140] ;  /* 0x00014009ff007984 */ /* 0x002e620008000800 */
[----:B------:R-:W-:Y:S01]  /*2f20*/  USHF.R.U32.HI UR10, URZ, 0x4, UR10 ;  /* 0x00000004ff0a7899 */ /* 0x000fe2000801160a */
[----:B------:R-:W-:Y:S01]  /*2f30*/  UMOV UR26, 0x0 ;  /* 0x00000000001a7882 */ /* 0x000fe20000000000 */
[----:B------:R-:W-:Y:S02]  /*2f40*/  UMOV UR27, 0x4280010 ;  /* 0x04280010001b7882 */ /* 0x000fe40000000000 */
[----:B------:R-:W-:Y:S01]  /*2f50*/  ULOP3.LUT UR10, UR10, 0x3fff, URZ, 0xc0, !UPT ;  /* 0x00003fff0a0a7892 */ /* 0x000fe2000f8ec0ff */
[----:B------:R-:W-:Y:S01]  /*2f60*/  UMOV UR24, 0x0 ;  /* 0x0000000000187882 */ /* 0x000fe20000000000 */
[----:B------:R-:W-:Y:S02]  /*2f70*/  UMOV UR25, 0x4280010 ;  /* 0x0428001000197882 */ /* 0x000fe40000000000 */
[----:B------:R-:W-:Y:S02]  /*2f80*/  ULOP3.LUT UR10, UR10, 0x10000, URZ, 0xfc, !UPT ;  /* 0x000100000a0a7892 */ /* 0x000fe4000f8efcff */
[----:B--2---:R-:W-:-:S04]  /*2f90*/  UIADD3 UR4, UPT, UPT, UR4, 0x3f, URZ ;  /* 0x0000003f04047890 */ /* 0x004fc8000fffe0ff */
[----:B------:R-:W-:-:S04]  /*2fa0*/  USHF.R.S32.HI UR8, URZ, 0x1f, UR4 ;  /* 0x0000001fff087899 */ /* 0x000fc80008011404 */
[----:B------:R-:W-:Y:S02]  /*2fb0*/  ULEA.HI UR8, UR8, UR4, URZ, 0x6 ;  /* 0x0000000408087291 */ /* 0x000fe4000f8f30ff */
[----:B------:R-:W-:Y:S02]  /*2fc0*/  UIADD3 UR4, UPT, UPT, UR9, 0x16400, URZ ;  /* 0x0001640009047890 */ /* 0x000fe4000fffe0ff */
[----:B------:R-:W-:Y:S02]  /*2fd0*/  USHF.R.S32.HI UR8, URZ, 0x6, UR8 ;  /* 0x00000006ff087899 */ /* 0x000fe40008011408 */
[----:B------:R-:W-:Y:S02]  /*2fe0*/  USHF.R.U32.HI UR4, URZ, 0x4, UR4 ;  /* 0x00000004ff047899 */ /* 0x000fe40008011604 */
[----:B------:R-:W-:Y:S02]  /*2ff0*/  UISETP.LT.AND UP0, UPT, UR8, 0x1, UPT ;  /* 0x000000010800788c */ /* 0x000fe4000bf01270 */
[----:B------:R-:W-:-:S02]  /*3000*/  ULOP3.LUT UR4, UR4, 0x3fff, URZ, 0xc0, !UPT ;  /* 0x00003fff04047892 */ /* 0x000fc4000f8ec0ff */
[----:B------:R-:W-:Y:S02]  /*3010*/  USEL UR16, UR8, 0x1, !UP0 ;  /* 0x0000000108107887 */ /* 0x000fe4000c000000 */
[----:B------:R-:W-:Y:S02]  /*3020*/  ULOP3.LUT UR4, UR4, 0x10000, URZ, 0xfc, !UPT ;  /* 0x0001000004047892 */ /* 0x000fe4000f8efcff */
[----:B------:R-:W-:Y:S01]  /*3030*/  UIADD3 UR16, UPT, UPT, -UR16, URZ, URZ ;  /* 0x000000ff10107290 */ /* 0x000fe2000fffe1ff */
[----:B-1----:R-:W-:-:S15]  /*3040*/  R2UR UR13, R0 ;  /* 0x00000000000d72ca */ /* 0x002fde00000e0000 */
.L_x_61:
[----:B------:R-:W-:Y:S02]  /*3050*/  LEA R0, R10, UR9, 0x3 ;  /* 0x000000090a007c11 */ /* 0x000fe4000f8e18ff */
[----:B------:R-:W-:Y:S02]  /*3060*/  SHF.L.U32 R5, R9, 0x1f, RZ ;  /* 0x0000001f09057819 */ /* 0x000fe400000006ff */
[----:B------:R-:W-:Y:S01]  /*3070*/  PLOP3.LUT P0, PT, PT, PT, UP3, 0x80, 0x8 ;  /* 0x000000000008781c */ /* 0x000fe20003f0f038 */
[----:B------:R-:W-:Y:S01]  /*3080*/  VIADD R3, R0, 0xa0 ;  /* 0x000000a000037836 */ /* 0x000fe20000000000 */
[----:B-1----:R-:W1:Y:S02]  /*3090*/  SYNCS.PHASECHK.TRANS64.TRYWAIT P1, [R0+URZ+0x90], R5 ;  /* 0x00009005000075a7 */ /* 0x002e6400080211ff */
[----:B-1--4-:R-:W-:Y:S09]  /*30a0*/  @!P1 BRA `(.L_x_55) ;  /* 0x0000004c00dc9947 */ /* 0x012ff20003800000 */
.L_x_127:
[----:B------:R-:W-:Y:S01]  /*30b0*/  LEA R4, R10, UR9, 0x4 ;  /* 0x000000090a047c11 */ /* 0x000fe2000f8e20ff */
[----:B------:R-:W-:Y:S01]  /*30c0*/  @UP3 ULEA UR5, UR11, UR9, 0x3 ;  /* 0x000000090b053291 */ /* 0x000fe2000f8e18ff */
[----:B------:R-:W-:Y:S01]  /*30d0*/  PLOP3.LUT P2, PT, PT, PT, PT, 0x80, 0x8 ;  /* 0x000000000008781c */ /* 0x000fe20003f4f070 */
[----:B------:R-:W-:Y:S01]  /*30e0*/  ULEA UR14, UR12, UR9, 0x3 ;  /* 0x000000090c0e7291 */ /* 0x000fe2000f8e18ff */
[----:B------:R-:W-:Y:S01]  /*30f0*/  PRMT R3, RZ, 0x654, R3 ;  /* 0x00000654ff037816 */ /* 0x000fe20000000003 */
[----:B------:R-:W-:Y:S01]  /*3100*/  ULEA.HI UR15, UR12, UR12, URZ, 0x1 ;  /* 0x0000000c0c0f7291 */ /* 0x000fe2000f8f08ff */
[----:B-1----:R-:W1:Y:S01]  /*3110*/  LDS.128 R4, [R4+0x120] ;  /* 0x0001200004047984 */ /* 0x002e620000000c00 */
[----:B------:R-:W-:Y:S02]  /*3120*/  @P0 SHF.L.U32 R2, R8, 0x1f, RZ ;  /* 0x0000001f08020819 */ /* 0x000fe400000006ff */
[----:B------:R-:W-:Y:S01]  /*3130*/  SHF.L.U32 R0, R11, 0x1f, RZ ;  /* 0x0000001f0b007819 */ /* 0x000fe200000006ff */
[----:B------:R-:W-:Y:S01]  /*3140*/  @!PT LDS RZ, [RZ] ;  /* 0x00000000fffff984 */ /* 0x000fe20000000800 */
[----:B------:R-:W-:Y:S01]  /*3150*/  @!PT LDS RZ, [RZ] ;  /* 0x00000000fffff984 */ /* 0x000fe20000000800 */
[----:B------:R-:W-:Y:S01]  /*3160*/  @!PT LDS RZ, [RZ] ;  /* 0x00000000fffff984 */ /* 0x000fe20000000800 */
[----:B------:R-:W-:Y:S01]  /*3170*/  @!PT LDS RZ, [RZ] ;  /* 0x00000000fffff984 */ /* 0x000fe20000000800 */
[----:B------:R2:W-:Y:S06]  /*3180*/  MEMBAR.ALL.CTA ;  /* 0x0000000000007992 */ /* 0x0005ec0000008000 */
[----:B--2---:R-:W2:Y:S02]  /*3190*/  FENCE.VIEW.ASYNC.S ;  /* 0x00000000000073c6 */ /* 0x004ea40000000000 */
[----:B--2---:R2:W-:Y:S01]  /*31a0*/  SYNCS.ARRIVE.TRANS64.RED.A1T0 RZ, [R3+URZ], RZ ;  /* 0x000000ff03ff79a7 */ /* 0x0045e200081004ff */
[----:B------:R2:W4:Y:S01]  /*31b0*/  @P0 SYNCS.PHASECHK.TRANS64.TRYWAIT P2, [UR5], R2 ;  /* 0x00000002ff0005a7 */ /* 0x0005220008041105 */
[----:B------:R-:W-:-:S02]  /*31c0*/  ULOP3.LUT UR5, UR15, 0xffe, URZ, 0xc0, !UPT ;  /* 0x00000ffe0f057892 */ /* 0x000fc4000f8ec0ff */
[----:B------:R-:W-:Y:S01]  /*31d0*/  USHF.R.U32.HI UR15, URZ, 0x1, UR15 ;  /* 0x00000001ff0f7899 */ /* 0x000fe2000801160f */
[----:B-1----:R-:W-:Y:S01]  /*31e0*/  LOP3.LUT P1, RZ, R6, 0x1, RZ, 0xc0, !PT ;  /* 0x0000000106ff7812 */ /* 0x002fe2000782c0ff */
[----:B------:R-:W-:Y:S02]  /*31f0*/  UIADD3 UR5, UPT, UPT, -UR5, UR12, URZ ;  /* 0x0000000c05057290 */ /* 0x000fe4000fffe1ff */
[----:B------:R-:W-:-:S04]  /*3200*/  UIMAD UR15, UR15, 0xa0, UR13 ;  /* 0x000000a00f0f78a4 */ /* 0x000fc8000f8e020d */
[----:B------:R-:W-:Y:S01]  /*3210*/  ULEA UR15, UR5, UR15, 0x14 ;  /* 0x0000000f050f7291 */ /* 0x000fe2000f8ea0ff */
[----:B------:R-:W1:Y:S02]  /*3220*/  SYNCS.PHASECHK.TRANS64.TRYWAIT P0, [UR14+0xd0], R0 ;  /* 0x0000d000ff0075a7 */ /* 0x000e64000800110e */
[----:B-12-4-:R-:W-:Y:S09]  /*3230*/  @!P0 BRA `(.L_x_56) ;  /* 0x0000004c008c8947 */ /* 0x016ff20003800000 */
.L_x_129:
[----:B------:R-:W-:Y:S01]  /*3240*/  IADD3 R10, PT, PT, R10, 0x1, RZ ;  /* 0x000000010a0a7810 */ /* 0x000fe20007ffe0ff */
[----:B------:R-:W-:Y:S06]  /*3250*/  BRA.U !UP3, `(.L_x_57) ;  /* 0x000000010bc07547 */ /* 0x000fec000b800000 */
[----:B------:R-:W-:Y:S01]  /*3260*/  UPLOP3.LUT UP4, UPT, UPT, UPT, UPT, 0x40, 0x4 ;  /* 0x000000000004789c */ /* 0x000fe20003f8e870 */
[----:B------:R-:W-:Y:S01]  /*3270*/  UMOV UR18, UR16 ;  /* 0x0000001000127c82 */ /* 0x000fe20008000000 */
[----:B------:R-:W-:Y:S01]  /*3280*/  UMOV UR17, UR8 ;  /* 0x0000000800117c82 */ /* 0x000fe20008000000 */
[----:B------:R-:W-:-:S08]  /*3290*/  UMOV UR5, UR11 ;  /* 0x0000000b00057c82 */ /* 0x000fd00008000000 */
.L_x_60:
[----:B------:R-:W-:Y:S02]  /*32a0*/  UIADD3 UR18, UPT, UPT, UR18, 0x1, URZ ;  /* 0x0000000112127890 */ /* 0x000fe4000fffe0ff */
[----:B--2---:R-:W-:Y:S02]  /*32b0*/  ULEA UR7, UR5, UR9, 0x3 ;  /* 0x0000000905077291 */ /* 0x004fe4000f8e18ff */
[----:B------:R-:W-:Y:S01]  /*32c0*/  UISETP.NE.AND UP0, UPT, UR18, URZ, UPT ;  /* 0x000000ff1200728c */ /* 0x000fe2000bf05270 */
[----:B----4-:R-:W-:Y:S10]  /*32d0*/  @P2 BRA `(.L_x_58) ;  /* 0x00000000000c2947 */ /* 0x010ff40003800000 */
[----:B-1----:R-:W-:Y:S04]  /*32e0*/  SHF.L.U32 R3, R8, 0x1f, RZ ;  /* 0x0000001f08037819 */ /* 0x002fe800000006ff */
[----:B------:R-:W1:Y:S02]  /*32f0*/  SYNCS.PHASECHK.TRANS64.TRYWAIT P0, [UR7], R3 ;  /* 0x00000003ff0075a7 */ /* 0x000e640008001107 */
[----:B-1----:R-:W-:Y:S05]  /*3300*/  @!P0 BRA `(.L_x_59) ;  /* 0x0000004c00708947 */ /* 0x002fea0003800000 */
.L_x_58:
[----:B------:R-:W-:Y:S01]  /*3310*/  UISETP.NE.AND UP1, UPT, UR17, 0x1, UPT ;  /* 0x000000011100788c */ /* 0x000fe2000bf25270 */
[----:B------:R-:W-:Y:S01]  /*3320*/  PLOP3.LUT P2, PT, PT, PT, PT, 0x80, 0x8 ;  /* 0x000000000008781c */ /* 0x000fe20003f4f070 */
[----:B------:R-:W-:Y:S02]  /*3330*/  UIADD3 UR11, UPT, UPT, UR5, 0x1, URZ ;  /* 0x00000001050b7890 */ /* 0x000fe4000fffe0ff */
[----:B------:R-:W-:Y:S02]  /*3340*/  UIMAD UR6, UR5, 0x500, UR4 ;  /* 0x00000500050678a4 */ /* 0x000fe4000f8e0204 */
[----:B------:R-:W-:Y:S01]  /*3350*/  UISETP.NE.AND UP2, UPT, UR11, 0x6, UPT ;  /* 0x000000060b00788c */ /* 0x000fe2000bf45270 */
[----:B------:R-:W-:Y:S01]  /*3360*/  PLOP3.LUT P0, PT, PT, PT, UP1, 0x80, 0x8 ;  /* 0x000000000008781c */ /* 0x000fe20003f0f018 */
[----:B------:R-:W-:Y:S02]  /*3370*/  UIADD3 UR40, UPT, UPT, UR6, 0x2, URZ ;  /* 0x0000000206287890 */ /* 0x000fe4000fffe0ff */
[----:B------:R-:W-:Y:S02]  /*3380*/  USEL UR28, URZ, 0x1, UP2 ;  /* 0x00000001ff1c7887 */ /* 0x000fe40009000000 */
[----:B------:R-:W-:Y:S02]  /*3390*/  USEL UR11, UR11, URZ, UP2 ;  /* 0x000000ff0b0b7287 */ /* 0x000fe40009000000 */
[----:B------:R-:W-:Y:S02]  /*33a0*/  UIADD3 UR36, UPT, UPT, UR6, 0x4, URZ ;  /* 0x0000000406247890 */ /* 0x000fe4000fffe0ff */
[----:B------:R-:W-:Y:S01]  /*33b0*/  @UP1 ULEA UR19, UR11, UR9, 0x3 ;  /* 0x000000090b131291 */ /* 0x000fe2000f8e18ff */
[----:B------:R-:W-:Y:S01]  /*33c0*/  LOP3.LUT R8, R8, UR28, RZ, 0x3c, !PT ;  /* 0x0000001c08087c12 */ /* 0x000fe2000f8e3cff */
[----:B------:R-:W-:Y:S02]  /*33d0*/  ULEA UR28, UR5, UR10, 0x9 ;  /* 0x0000000a051c7291 */ /* 0x000fe4000f8e48ff */
[----:B------:R-:W-:Y:S01]  /*33e0*/  UIADD3 UR32, UPT, UPT, UR6, 0x6, URZ ;  /* 0x0000000606207890 */ /* 0x000fe2000fffe0ff */
[----:B-1----:R-:W-:Y:S01]  /*33f0*/  @P0 SHF.L.U32 R0, R8, 0x1f, RZ ;  /* 0x0000001f08000819 */ /* 0x002fe200000006ff */
[----:B------:R-:W-:Y:S02]  /*3400*/  UIADD3 UR38, UPT, UPT, UR28, 0x2, URZ ;  /* 0x000000021c267890 */ /* 0x000fe4000fffe0ff */
[----:B------:R-:W-:Y:S01]  /*3410*/  UIADD3 UR34, UPT, UPT, UR28, 0x4, URZ ;  /* 0x000000041c227890 */ /* 0x000fe2000fffe0ff */
[----:B------:R2:W4:Y:S01]  /*3420*/  @P0 SYNCS.PHASECHK.TRANS64.TRYWAIT P2, [UR19], R0 ;  /* 0x00000000ff0005a7 */ /* 0x0005220008041113 */
[----:B------:R-:W-:Y:S02]  /*3430*/  UIADD3 UR30, UPT, UPT, UR28, 0x6, URZ ;  /* 0x000000061c1e7890 */ /* 0x000fe4000fffe0ff */
[----:B------:R-:W-:Y:S02]  /*3440*/  UIADD3 UR19, UPT, UPT, UR7, 0x30, URZ ;  /* 0x0000003007137890 */ /* 0x000fe4000fffe0ff */
[----:B------:R-:W-:Y:S01]  /*3450*/  UIADD3 UR17, UPT, UPT, UR17, -0x1, URZ ;  /* 0xffffffff11117890 */ /* 0x000fe2000fffe0ff */
[----:B------:R-:W-:Y:S01]  /*3460*/  UMOV UR7, 0x40004040 ;  /* 0x4000404000077882 */ /* 0x000fe20000000000 */
[----:B------:R-:W-:Y:S01]  /*3470*/  UMOV UR29, 0x40004040 ;  /* 0x40004040001d7882 */ /* 0x000fe20000000000 */
[----:B------:R-:W-:Y:S01]  /*3480*/  UMOV UR41, 0x40004040 ;  /* 0x4000404000297882 */ /* 0x000fe20000000000 */
[----:B------:R2:W-:Y:S01]  /*3490*/  UTCHMMA gdesc[UR28], gdesc[UR6], tmem[UR15], tmem[UR22], idesc[UR23], UP4 ;  /* 0x00ff16061c0075ea */ /* 0x0005e2000a00000f */
[----:B------:R-:W-:Y:S01]  /*34a0*/  UPLOP3.LUT UP4, UPT, UPT, UPT, UPT, 0x80, 0x8 ;  /* 0x000000000008789c */ /* 0x000fe20003f8f070 */
[----:B------:R-:W-:Y:S01]  /*34b0*/  UMOV UR39, 0x40004040 ;  /* 0x4000404000277882 */ /* 0x000fe20000000000 */
[----:B------:R-:W-:Y:S01]  /*34c0*/  UMOV UR37, 0x40004040 ;  /* 0x4000404000257882 */ /* 0x000fe20000000000 */
[----:B------:R2:W-:Y:S01]  /*34d0*/  UTCHMMA gdesc[UR38], gdesc[UR40], tmem[UR15], tmem[UR20], idesc[UR21], UPT ;  /* 0x00ff1428260075ea */ /* 0x0005e2000b80000f */
[----:B------:R-:W-:Y:S01]  /*34e0*/  UMOV UR35, 0x40004040 ;  /* 0x4000404000237882 */ /* 0x000fe20000000000 */
[----:B------:R-:W-:Y:S01]  /*34f0*/  UMOV UR33, 0x40004040 ;  /* 0x4000404000217882 */ /* 0x000fe20000000000 */
[----:B------:R-:W-:Y:S01]  /*3500*/  UMOV UR31, 0x40004040 ;  /* 0x40004040001f7882 */ /* 0x000fe20000000000 */
[----:B------:R2:W-:Y:S01]  /*3510*/  UTCHMMA gdesc[UR34], gdesc[UR36], tmem[UR15], tmem[UR26], idesc[UR27], UPT ;  /* 0x00ff1a24220075ea */ /* 0x0005e2000b80000f */
[----:B------:R2:W-:Y:S01]  /*3520*/  UTCHMMA gdesc[UR30], gdesc[UR32], tmem[UR15], tmem[UR24], idesc[UR25], UPT ;  /* 0x00ff18201e0075ea */ /* 0x0005e2000b80000f */
[----:B------:R2:W-:Y:S01]  /*3530*/  UTCBAR [UR19], URZ ;  /* 0x000000ff130073e9 */ /* 0x0005e200080000ff */
[----:B------:R-:W-:Y:S01]  /*3540*/  UMOV UR5, UR11 ;  /* 0x0000000b00057c82 */ /* 0x000fe20008000000 */
[----:B------:R-:W-:Y:S05]  /*3550*/  BRA.U UP0, `(.L_x_60) ;  /* 0xfffffffd00507547 */ /* 0x000fea000b83ffff */
.L_x_57:
[----:B------:R-:W-:Y:S01]  /*3560*/  UIADD3 UR12, UPT, UPT, UR12, 0x1, URZ ;  /* 0x000000010c0c7890 */ /* 0x000fe2000fffe0ff */
[C---:B------:R-:W-:Y:S01]  /*3570*/  ISETP.NE.AND P0, PT, R10.reuse, 0x2, PT ;  /* 0x000000020a00780c */ /* 0x040fe20003f05270 */
[----:B------:R-:W-:Y:S02]  /*3580*/  UIADD3 UR14, UPT, UPT, UR14, 0xb0, URZ ;  /* 0x000000b00e0e7890 */ /* 0x000fe4000fffe0ff */
[----:B------:R-:W-:Y:S01]  /*3590*/  UISETP.NE.AND UP0, UPT, UR12, 0x4, UPT ;  /* 0x000000040c00788c */ /* 0x000fe2000bf05270 */
[----:B-12---:R-:W-:Y:S02]  /*35a0*/  SEL R0, RZ, 0x1, P0 ;  /* 0x00000001ff007807 */ /* 0x006fe40000000000 */
[----:B------:R-:W-:Y:S01]  /*35b0*/  SEL R10, R10, RZ, P0 ;  /* 0x000000ff0a0a7207 */ /* 0x000fe20000000000 */
[----:B------:R-:W-:Y:S01]  /*35c0*/  USEL UR5, URZ, 0x1, UP0 ;  /* 0x00000001ff057887 */ /* 0x000fe20008000000 */
[----:B------:R-:W-:Y:S01]  /*35d0*/  LOP3.LUT R9, R9, R0, RZ, 0x3c, !PT ;  /* 0x0000000009097212 */ /* 0x000fe200078e3cff */
[----:B------:R-:W-:Y:S01]  /*35e0*/  USEL UR12, UR12, URZ, UP0 ;  /* 0x000000ff0c0c7287 */ /* 0x000fe20008000000 */
[----:B------:R1:W-:Y:S03]  /*35f0*/  UTCBAR [UR14], URZ ;  /* 0x000000ff0e0073e9 */ /* 0x0003e600080000ff */
[----:B------:R-:W-:Y:S01]  /*3600*/  LOP3.LUT R11, R11, UR5, RZ, 0x3c, !PT ;  /* 0x000000050b0b7c12 */ /* 0x000fe2000f8e3cff */
[----:B------:R-:W-:Y:S07]  /*3610*/  @P1 BRA `(.L_x_61) ;  /* 0xfffffff8008c1947 */ /* 0x000fee000383ffff */
[----:B------:R-:W2:Y:S01]  /*3620*/  S2UR UR4, SR_CgaCtaId ;  /* 0x00000000000479c3 */ /* 0x000ea20000008800 */
[----:B------:R-:W-:Y:S01]  /*3630*/  ELECT P0, URZ, PT ;  /* 0x0000000000ff782f */ /* 0x000fe20003800000 */
[----:B------:R-:W-:Y:S01]  /*3640*/  IMAD.MOV.U32 R0, RZ, RZ, 0x1 ;  /* 0x00000001ff007424 */ /* 0x000fe200078e00ff */
[----:B------:R-:W-:Y:S01]  /*3650*/  UIADD3 UR9, UPT, UPT, UR9, 0xd0, URZ ;  /* 0x000000d009097890 */ /* 0x000fe2000fffe0ff */
[----:B------:R-:W-:Y:S01]  /*3660*/  SHF.L.U32 R3, R11, 0x1f, RZ ;  /* 0x0000001f0b037819 */ /* 0x000fe200000006ff */
[----:B------:R-:W-:-:S03]  /*3670*/  UMOV UR5, 0x40 ;  /* 0x0000004000057882 */ /* 0x000fc60000000000 */
[----:B------:R-:W-:Y:S01]  /*3680*/  UVIRTCOUNT.DEALLOC.SMPOOL 0x80 ;  /* 0x000000800000784c */ /* 0x000fe20000000000 */
[----:B--2---:R-:W-:Y:S02]  /*3690*/  ULEA UR4, UR4, UR5, 0x18 ;  /* 0x0000000504047291 */ /* 0x004fe4000f8ec0ff */
[----:B------:R-:W-:-:S07]  /*36a0*/  ULEA UR5, UR12, UR9, 0x3 ;  /* 0x000000090c057291 */ /* 0x000fce000f8e18ff */
[----:B------:R2:W-:Y:S02]  /*36b0*/  @P0 STS.U8 [UR4+0x1c], R0 ;  /* 0x00001c00ff000988 */ /* 0x0005e40008000004 */
[----:B------:R-:W3:Y:S02]  /*36c0*/  SYNCS.PHASECHK.TRANS64.TRYWAIT P0, [UR5], R3 ;  /* 0x00000003ff0075a7 */ /* 0x000ee40008001105 */
[----:B--23--:R-:W-:Y:S05]  /*36d0*/  @!P0 BRA `(.L_x_62) ;  /* 0x0000004800948947 */ /* 0x00cfea0003800000 */
.L_x_132:
[----:B------:R-:W-:-:S04]  /*36e0*/  UIADD3 UR6, UPT, UPT, UR12, 0x1, URZ ;  /* 0x000000010c067890 */ /* 0x000fc8000fffe0ff */
[----:B------:R-:W-:-:S04]  /*36f0*/  UISETP.NE.AND UP0, UPT, UR6, 0x4, UPT ;  /* 0x000000040600788c */ /* 0x000fc8000bf05270 */
[----:B------:R-:W-:Y:S02]  /*3700*/  USEL UR7, URZ, 0x1, UP0 ;  /* 0x00000001ff077887 */ /* 0x000fe40008000000 */
[----:B------:R-:W-:-:S04]  /*3710*/  USEL UR6, UR6, URZ, UP0 ;  /* 0x000000ff06067287 */ /* 0x000fc80008000000 */
[----:B------:R-:W-:Y:S01]  /*3720*/  ULEA UR5, UR6, UR9, 0x3 ;  /* 0x0000000906057291 */ /* 0x000fe2000f8e18ff */
[----:B------:R-:W-:-:S04]  /*3730*/  LOP3.LUT R2, R11, UR7, RZ, 0x3c, !PT ;  /* 0x000000070b027c12 */ /* 0x000fc8000f8e3cff */
[----:B--2---:R-:W-:-:S04]  /*3740*/  SHF.L.U32 R3, R2, 0x1f, RZ ;  /* 0x0000001f02037819 */ /* 0x004fc800000006ff */
[----:B------:R-:W2:Y:S02]  /*3750*/  SYNCS.PHASECHK.TRANS64.TRYWAIT P0, [UR5], R3 ;  /* 0x00000003ff0075a7 */ /* 0x000ea40008001105 */
[----:B--2---:R-:W-:Y:S05]  /*3760*/  @!P0 BRA `(.L_x_63) ;  /* 0x0000004800888947 */ /* 0x004fea0003800000 */
.L_x_134:
        /* <DEDUP_REMOVED lines=9> */
.L_x_136:
[----:B------:R-:W-:-:S04]  /*3800*/  UIADD3 UR6, UPT, UPT, UR6, 0x1, URZ ;  /* 0x0000000106067890 */ /* 0x000fc8000fffe0ff */
[----:B------:R-:W-:-:S04]  /*3810*/  UISETP.NE.AND UP0, UPT, UR6, 0x4, UPT ;  /* 0x000000040600788c */ /* 0x000fc8000bf05270 */
[----:B------:R-:W-:Y:S02]  /*3820*/  USEL UR5, URZ, 0x1, UP0 ;  /* 0x00000001ff057887 */ /* 0x000fe40008000000 */
[----:B------:R-:W-:-:S04]  /*3830*/  USEL UR6, UR6, URZ, UP0 ;  /* 0x000000ff06067287 */ /* 0x000fc80008000000 */
[----:B------:R-:W-:Y:S01]  /*3840*/  ULEA UR6, UR6, UR9, 0x3 ;  /* 0x0000000906067291 */ /* 0x000fe2000f8e18ff */
[----:B--2---:R-:W-:-:S04]  /*3850*/  LOP3.LUT R3, R2, UR5, RZ, 0x3c, !PT ;  /* 0x0000000502037c12 */ /* 0x004fc8000f8e3cff */
[----:B------:R-:W-:-:S04]  /*3860*/  SHF.L.U32 R3, R3, 0x1f, RZ ;  /* 0x0000001f03037819 */ /* 0x000fc800000006ff */
[----:B------:R-:W2:Y:S02]  /*3870*/  SYNCS.PHASECHK.TRANS64.TRYWAIT P0, [UR6], R3 ;  /* 0x00000003ff0075a7 */ /* 0x000ea40008001106 */
[----:B--2---:R-:W-:Y:S05]  /*3880*/  @!P0 BRA `(.L_x_65) ;  /* 0x0000004800708947 */ /* 0x004fea0003800000 */
.L_x_138:
[----:B------:R-:W-:Y:S01]  /*3890*/  NOP ;  /* 0x0000000000007918 */ /* 0x000fe20000000000 */
[----:B--2---:R-:W2:Y:S01]  /*38a0*/  LDS R0, [UR4+0x14] ;  /* 0x00001404ff007984 */ /* 0x004ea20008000800 */
[----:B------:R-:W-:Y:S01]  /*38b0*/  ULOP3.LUT UR6, UR13, 0xffff, URZ, 0xc0, !UPT ;  /* 0x0000ffff0d067892 */ /* 0x000fe2000f8ec0ff */
[----:B------:R-:W-:Y:S01]  /*38c0*/  UMOV UR8, 0xffff ;  /* 0x0000ffff00087882 */ /* 0x000fe20000000000 */
[----:B------:R-:W-:Y:S02]  /*38d0*/  UMOV UR5, 0x1 ;  /* 0x0000000100057882 */ /* 0x000fe40000000000 */
[----:B------:R-:W-:-:S04]  /*38e0*/  USHF.R.U32.HI UR6, URZ, 0x5, UR6 ;  /* 0x00000005ff067899 */ /* 0x000fc80008011606 */
[----:B------:R-:W-:Y:S02]  /*38f0*/  USHF.L.U32 UR8, UR8, UR6, URZ ;  /* 0x0000000608087299 */ /* 0x000fe400080006ff */
[----:B------:R-:W-:-:S04]  /*3900*/  USHF.L.U32 UR5, UR5, UR6, URZ ;  /* 0x0000000605057299 */ /* 0x000fc800080006ff */
[----:B--2---:R-:W-:-:S04]  /*3910*/  LOP3.LUT R0, R0, UR8, RZ, 0xc0, !PT ;  /* 0x0000000800007c12 */ /* 0x004fc8000f8ec0ff */
[----:B------:R-:W-:-:S13]  /*3920*/  ISETP.NE.AND P0, PT, R0, UR8, PT ;  /* 0x0000000800007c0c */ /* 0x000fda000bf05270 */
[----:B------:R-:W-:Y:S05]  /*3930*/  @P0 BRA `(.L_x_66) ;  /* 0x0000000000580947 */ /* 0x000fea0003800000 */
[----:B------:R-:W2:Y:S02]  /*3940*/  LDS R0, [UR4+0x18] ;  /* 0x00001804ff007984 */ /* 0x000ea40008000800 */
[----:B--2---:R-:W-:-:S04]  /*3950*/  LOP3.LUT R0, R0, UR5, RZ, 0xc0, !PT ;  /* 0x0000000500007c12 */ /* 0x004fc8000f8ec0ff */
[----:B------:R-:W-:-:S13]  /*3960*/  ISETP.NE.AND P0, PT, R0, UR5, PT ;  /* 0x0000000500007c0c */ /* 0x000fda000bf05270 */
[----:B------:R-:W-:Y:S05]  /*3970*/  @P0 BRA `(.L_x_67) ;  /* 0x00000000003c0947 */ /* 0x000fea0003800000 */
[----:B------:R-:W2:Y:S01]  /*3980*/  S2R R2, SR_LANEID ;  /* 0x0000000000027919 */ /* 0x000ea20000000000 */
[----:B------:R-:W-:Y:S01]  /*3990*/  ULOP3.LUT UR8, URZ, UR8, URZ, 0x33, !UPT ;  /* 0x00000008ff087292 */ /* 0x000fe2000f8e33ff */
[----:B------:R-:W-:Y:S01]  /*39a0*/  LOP3.LUT R4, RZ, UR5, RZ, 0x33, !PT ;  /* 0x00000005ff047c12 */ /* 0x000fe2000f8e33ff */
[----:B------:R-:W-:Y:S02]  /*39b0*/  VOTEU.ANY UR7, UPT, PT ;  /* 0x0000000000077886 */ /* 0x000fe400038e0100 */
[----:B------:R-:W-:Y:S01]  /*39c0*/  UFLO.U32 UR7, UR7 ;  /* 0x00000007000772bd */ /* 0x000fe200080e0000 */
[----:B------:R-:W3:Y:S01]  /*39d0*/  REDUX UR5, R4 ;  /* 0x00000000040573c4 */ /* 0x000ee20000000000 */
[----:B------:R-:W-:-:S06]  /*39e0*/  IMAD.U32 R0, RZ, RZ, UR8 ;  /* 0x00000008ff007e24 */ /* 0x000fcc000f8e00ff */
[----:B------:R1:W-:Y:S01]  /*39f0*/  UTCATOMSWS.AND URZ, UR8 ;  /* 0x0000000800ff79e3 */ /* 0x0003e20008000000 */
[----:B------:R-:W4:Y:S01]  /*3a00*/  REDUX UR6, R0 ;  /* 0x00000000000673c4 */ /* 0x000f220000000000 */
[----:B--2---:R-:W-:Y:S01]  /*3a10*/  ISETP.EQ.U32.AND P0, PT, R2, UR7, PT ;  /* 0x0000000702007c0c */ /* 0x004fe2000bf02070 */
[----:B---3--:R-:W-:Y:S01]  /*3a20*/  IMAD.U32 R2, RZ, RZ, UR5 ;  /* 0x00000005ff027e24 */ /* 0x008fe2000f8e00ff */
[----:B----4-:R-:W-:-:S11]  /*3a30*/  MOV R3, UR6 ;  /* 0x0000000600037c02 */ /* 0x010fd60008000f00 */
[----:B------:R1:W-:Y:S04]  /*3a40*/  @P0 ATOMS.AND RZ, [UR4+0x14], R3 ;  /* 0x00001403ffff098c */ /* 0x0003e8000a800004 */
[----:B------:R1:W-:Y:S01]  /*3a50*/  @P0 ATOMS.AND RZ, [UR4+0x18], R2 ;  /* 0x00001802ffff098c */ /* 0x0003e2000a800004 */
[----:B------:R-:W-:Y:S05]  /*3a60*/  BRA `(.L_x_68) ;  /* 0x0000000000147947 */ /* 0x000fea0003800000 */
.L_x_67:
[----:B------:R-:W-:Y:S02]  /*3a70*/  MOV R2, 0x3a90 ;  /* 0x00003a9000027802 */ /* 0x000fe40000000f00 */
[----:B-1--45:R-:W-:Y:S05]  /*3a80*/  CALL.REL.NOINC `($__internal_0_$__cuda_sm10x_tcgen05_guardrail_trap_col_being_dealloced_not_returned_by_alloc) ;  /* 0x0000004800a07944 */ /* 0x032fea0003c00000 */
[----:B------:R-:W-:Y:S05]  /*3a90*/  BRA `(.L_x_68) ;  /* 0x0000000000087947 */ /* 0x000fea0003800000 */
.L_x_66:
[----:B------:R-:W-:Y:S02]  /*3aa0*/  MOV R2, 0x3ac0 ;  /* 0x00003ac000027802 */ /* 0x000fe40000000f00 */
[----:B-1--45:R-:W-:Y:S05]  /*3ab0*/  CALL.REL.NOINC `($__internal_2_$__cuda_sm10x_tcgen05_guardrail_trap_unallocated_columns_being_dealloced) ;  /* 0x0000004800ac7944 */ /* 0x032fea0003c00000 */
.L_x_68:
[----:B------:R-:W-:Y:S01]  /*3ac0*/  NOP ;  /* 0x0000000000007918 */ /* 0x000fe20000000000 */
[----:B-1----:R-:W-:Y:S05]  /*3ad0*/  EXIT ;  /* 0x000000000000794d */ /* 0x002fea0003800000 */
.L_x_50:
[----:B------:R-:W-:-:S09]  /*3ae0*/  UISETP.NE.OR UP2, UPT, UR8, 0x3, !UP2 ;  /* 0x000000030800788c */ /* 0x000fd2000d745670 */
[----:B------:R-:W-:Y:S05]  /*3af0*/  BRA.U UP2, `(.L_x_69) ;  /* 0x0000000d02787547 */ /* 0x000fea000b800000 */
[----:B------:R-:W1:Y:S01]  /*3b00*/  LDC R0, c[0x0][0xb30] ;  /* 0x0002cc00ff007b82 */ /* 0x000e620000000800 */
[----:B------:R-:W2:Y:S01]  /*3b10*/  LDCU.64 UR4, c[0x0][0x888] ;  /* 0x00011100ff0477ac */ /* 0x000ea20008000a00 */
[----:B------:R-:W-:Y:S02]  /*3b20*/  HFMA2 R27, -RZ, RZ, 0, 0 ;  /* 0x00000000ff1b7431 */ /* 0x000fe400000001ff */
[----:B------:R-:W-:Y:S01]  /*3b30*/  IMAD.MOV.U32 R29, RZ, RZ, 0x1 ;  /* 0x00000001ff1d7424 */ /* 0x000fe200078e00ff */
[----:B------:R-:W-:Y:S01]  /*3b40*/  MOV R25, 0x5000 ;  /* 0x0000500000197802 */ /* 0x000fe20000000f00 */
[----:B------:R-:W4:Y:S01]  /*3b50*/  LDCU.64 UR14, c[0x0][0x890] ;  /* 0x00011200ff0e77ac */ /* 0x000f220008000a00 */
[----:B------:R-:W-:Y:S01]  /*3b60*/  IMAD.MOV.U32 R28, RZ, RZ, RZ ;  /* 0x000000ffff1c7224 */ /* 0x000fe200078e00ff */
[----:B------:R-:W3:Y:S01]  /*3b70*/  LDC R19, c[0x0][0x370] ;  /* 0x0000dc00ff137b82 */ /* 0x000ee20000000800 */
[----:B------:R-:W-:Y:S01]  /*3b80*/  UPLOP3.LUT UP1, UPT, UPT, UPT, UPT, 0x40, 0x4 ;  /* 0x000000000004789c */ /* 0x000fe20003f2e870 */
[----:B------:R-:W-:-:S06]  /*3b90*/  UMOV UR6, URZ ;  /* 0x000000ff00067c82 */ /* 0x000fcc0008000000 */
[----:B------:R-:W3:Y:S01]  /*3ba0*/  LDC R2, c[0x0][0xb0c] ;  /* 0x0002c300ff027b82 */ /* 0x000ee20000000800 */
[----:B--2---:R-:W-:-:S03]  /*3bb0*/  UISETP.NE.U32.AND UP5, UPT, UR4, URZ, UPT ;  /* 0x000000ff0400728c */ /* 0x004fc6000bfa5070 */
[----:B------:R-:W-:Y:S01]  /*3bc0*/  UMOV UR4, 0x400 ;  /* 0x0000040000047882 */ /* 0x000fe20000000000 */
[----:B----4-:R-:W-:-:S03]  /*3bd0*/  UISETP.NE.U32.AND UP6, UPT, UR14, URZ, UPT ;  /* 0x000000ff0e00728c */ /* 0x010fc6000bfc5070 */
[----:B------:R-:W2:Y:S01]  /*3be0*/  LDC R18, c[0x0][0xb20] ;  /* 0x0002c800ff127b82 */ /* 0x000ea20000000800 */
[----:B-1----:R-:W-:Y:S01]  /*3bf0*/  ISETP.NE.AND P1, PT, R0, 0x1, PT ;  /* 0x000000010000780c */ /* 0x002fe20003f25270 */
[----:B------:R-:W-:Y:S02]  /*3c00*/  UISETP.NE.AND.EX UP5, UPT, UR5, URZ, UPT, UP5 ;  /* 0x000000ff0500728c */ /* 0x000fe4000bfa5350 */
[----:B------:R-:W-:Y:S02]  /*3c10*/  ULEA UR4, UR37, UR4, 0x18 ;  /* 0x0000000425047291 */ /* 0x000fe4000f8ec0ff */
[----:B------:R-:W-:Y:S02]  /*3c20*/  UISETP.NE.AND.EX UP6, UPT, UR15, URZ, UPT, UP6 ;  /* 0x000000ff0f00728c */ /* 0x000fe4000bfc5360 */
[----:B------:R-:W1:Y:S08]  /*3c30*/  LDC.64 R30, c[0x0][0x348] ;  /* 0x0000d200ff1e7b82 */ /* 0x000e700000000a00 */
[----:B------:R-:W4:Y:S08]  /*3c40*/  LDC.64 R16, c[0x0][0xb10] ;  /* 0x0002c400ff107b82 */ /* 0x000f300000000a00 */
[----:B------:R-:W1:Y:S08]  /*3c50*/  LDC.64 R6, c[0x0][0xb18] ;  /* 0x0002c600ff067b82 */ /* 0x000e700000000a00 */
[----:B------:R-:W1:Y:S08]  /*3c60*/  LDC.64 R4, c[0x0][0xb28] ;  /* 0x0002ca00ff047b82 */ /* 0x000e700000000a00 */
[----:B--23--:R-:W1:Y:S02]  /*3c70*/  LDC R24, c[0x0][0x374] ;  /* 0x0000dd00ff187b82 */ /* 0x00ce640000000800 */
.L_x_77:
[C---:B------:R-:W-:Y:S02]  /*3c80*/  LEA R0, R28.reuse, UR4, 0x3 ;  /* 0x000000041c007c11 */ /* 0x040fe4000f8e18ff */
[----:B------:R-:W-:Y:S02]  /*3c90*/  SHF.L.U32 R3, R27, 0x1f, RZ ;  /* 0x0000001f1b037819 */ /* 0x000fe400000006ff */
[----:B------:R-:W-:Y:S02]  /*3ca0*/  LEA R20, R28, UR4, 0x4 ;  /* 0x000000041c147c11 */ /* 0x000fe4000f8e20ff */
[----:B------:R-:W2:Y:S02]  /*3cb0*/  SYNCS.PHASECHK.TRANS64.TRYWAIT P0, [R0+URZ+0x90], R3 ;  /* 0x00009003000075a7 */ /* 0x000ea400080011ff */
[----:B--2---:R-:W-:Y:S05]  /*3cc0*/  @!P0 BRA `(.L_x_70) ;  /* 0x0000004400788947 */ /* 0x004fea0003800000 */
.L_x_139:
[----:B------:R-:W-:Y:S01]  /*3cd0*/  ISETP.GE.AND P0, PT, R92, 0x1, PT ;  /* 0x000000015c00780c */ /* 0x000fe20003f06270 */
[----:B------:R-:W3:Y:S01]  /*3ce0*/  LDS.128 R20, [R20+0x120] ;  /* 0x0001200014147984 */ /* 0x000ee20000000c00 */
[----:B------:R-:W-:Y:S01]  /*3cf0*/  ISETP.NE.U32.AND P3, PT, RZ, UR14, PT ;  /* 0x0000000eff007c0c */ /* 0x000fe2000bf65070 */
[----:B--2---:R-:W-:Y:S03]  /*3d00*/  VIADD R0, R0, 0xa0 ;  /* 0x000000a000007836 */ /* 0x004fe60000000000 */
[----:B------:R-:W-:Y:S01]  /*3d10*/  ISETP.NE.AND.EX P3, PT, RZ, UR15, PT, P3 ;  /* 0x0000000fff007c0c */ /* 0x000fe2000bf65330 */
[----:B------:R-:W-:Y:S01]  /*3d20*/  @!PT LDS RZ, [RZ] ;  /* 0x00000000fffff984 */ /* 0x000fe20000000800 */
[----:B------:R-:W-:Y:S01]  /*3d30*/  @!PT LDS RZ, [RZ] ;  /* 0x00000000fffff984 */ /* 0x000fe20000000800 */
[----:B------:R-:W-:Y:S01]  /*3d40*/  @!PT LDS RZ, [RZ] ;  /* 0x00000000fffff984 */ /* 0x000fe20000000800 */
[----:B------:R-:W-:Y:S01]  /*3d50*/  @!PT LDS RZ, [RZ] ;  /* 0x00000000fffff984 */ /* 0x000fe20000000800 */
[----:B------:R2:W-:Y:S06]  /*3d60*/  MEMBAR.ALL.CTA ;  /* 0x0000000000007992 */ /* 0x0005ec0000008000 */
[----:B--2---:R-:W2:Y:S01]  /*3d70*/  FENCE.VIEW.ASYNC.S ;  /* 0x00000000000073c6 */ /* 0x004ea20000000000 */
[----:B------:R-:W-:Y:S04]  /*3d80*/  PRMT R0, RZ, 0x654, R0 ;  /* 0x00000654ff007816 */ /* 0x000fe80000000000 */
[----:B--2---:R2:W-:Y:S01]  /*3d90*/  SYNCS.ARRIVE.TRANS64.RED.A1T0 RZ, [R0+URZ], RZ ;  /* 0x000000ff00ff79a7 */ /* 0x0045e200081004ff */
[----:B---3--:R-:W-:Y:S11]  /*3da0*/  LOP3.LUT P4, RZ, R22, 0x1, RZ, 0xc0, !PT ;  /* 0x0000000116ff7812 */ /* 0x008ff6000788c0ff */
[----:B------:R-:W-:Y:S02]  /*3db0*/  @!UPT UIADD3 URZ, UPT, UPT, URZ, URZ, URZ ;  /* 0x000000fffffff290 */ /* 0x000fe4000fffe0ff */
[----:B------:R-:W-:Y:S02]  /*3dc0*/  @P4 MOV R13, R20 ;  /* 0x00000014000d4202 */ /* 0x000fe40000000f00 */
[----:B------:R-:W-:Y:S01]  /*3dd0*/  @P4 LOP3.LUT R8, R21, 0xffff, RZ, 0xc0, !PT ;  /* 0x0000ffff15084812 */ /* 0x000fe200078ec0ff */
[----:B--2---:R-:W-:Y:S06]  /*3de0*/  @!P0 BRA `(.L_x_71) ;  /* 0x0000000000a48947 */ /* 0x004fec0003800000 */
[----:B-1----:R-:W-:Y:S01]  /*3df0*/  IMAD.HI.U32 R33, R24, R7, RZ ;  /* 0x0000000718217227 */ /* 0x002fe200078e00ff */
[----:B------:R-:W-:Y:S02]  /*3e00*/  ISETP.NE.AND P0, PT, R6, 0x1, PT ;  /* 0x000000010600780c */ /* 0x000fe40003f05270 */
[----:B------:R-:W-:Y:S01]  /*3e10*/  ISETP.NE.AND P2, PT, R92, 0x1, PT ;  /* 0x000000015c00780c */ /* 0x000fe20003f45270 */
[----:B----4-:R-:W-:Y:S01]  /*3e20*/  IMAD.HI.U32 R32, R19, R16, RZ ;  /* 0x0000001013207227 */ /* 0x010fe200078e00ff */
[----:B------:R-:W-:Y:S02]  /*3e30*/  SHF.R.U32.HI R33, RZ, R18, R33 ;  /* 0x00000012ff217219 */ /* 0x000fe40000011621 */
[----:B------:R-:W-:Y:S01]  /*3e40*/  ISETP.NE.AND P5, PT, R2, 0x1, PT ;  /* 0x000000010200780c */ /* 0x000fe20003fa5270 */
[----:B------:R-:W-:Y:S01]  /*3e50*/  IMAD.HI.U32 R34, R13, R16, RZ ;  /* 0x000000100d227227 */ /* 0x000fe200078e00ff */
[----:B------:R-:W-:Y:S02]  /*3e60*/  SHF.R.U32.HI R32, RZ, R17, R32 ;  /* 0x00000011ff207219 */ /* 0x000fe40000011620 */
[----:B------:R-:W-:Y:S01]  /*3e70*/  SEL R3, R24, R33, !P0 ;  /* 0x0000002118037207 */ /* 0x000fe20004000000 */
[C---:B------:R-:W-:Y:S01]  /*3e80*/  IMAD.HI.U32 R33, R8.reuse, R7, RZ ;  /* 0x0000000708217227 */ /* 0x040fe200078e00ff */
[----:B------:R-:W-:Y:S02]  /*3e90*/  SEL R11, R19, R32, !P5 ;  /* 0x00000020130b7207 */ /* 0x000fe40006800000 */
[----:B------:R-:W-:Y:S01]  /*3ea0*/  SHF.R.U32.HI R34, RZ, R17, R34 ;  /* 0x00000011ff227219 */ /* 0x000fe20000011622 */
[----:B------:R-:W-:Y:S01]  /*3eb0*/  IMAD.HI.U32 R36, R3, R4, RZ ;  /* 0x0000000403247227 */ /* 0x000fe200078e00ff */
[----:B------:R-:W-:Y:S03]  /*3ec0*/  SHF.R.U32.HI R33, RZ, R18, R33 ;  /* 0x00000012ff217219 */ /* 0x000fe60000011621 */
[----:B------:R-:W-:Y:S01]  /*3ed0*/  IMAD.HI.U32 R32, R11, R4, RZ ;  /* 0x000000040b207227 */ /* 0x000fe200078e00ff */
[----:B------:R-:W-:Y:S02]  /*3ee0*/  @P2 SHF.R.U32.HI R3, RZ, R5, R36 ;  /* 0x00000005ff032219 */ /* 0x000fe40000011624 */
[----:B------:R-:W-:Y:S02]  /*3ef0*/  SEL R9, R8, R33, !P0 ;  /* 0x0000002108097207 */ /* 0x000fe40004000000 */
[----:B------:R-:W-:Y:S01]  /*3f00*/  @P2 SHF.R.U32.HI R11, RZ, R5, R32 ;  /* 0x00000005ff0b2219 */ /* 0x000fe20000011620 */
[C---:B------:R-:W-:Y:S01]  /*3f10*/  IMAD R10, R92.reuse, R3, RZ ;  /* 0x000000035c0a7224 */ /* 0x040fe200078e02ff */
[----:B------:R-:W-:Y:S01]  /*3f20*/  SEL R3, R13, R34, !P5 ;  /* 0x000000220d037207 */ /* 0x000fe20006800000 */
[C---:B------:R-:W-:Y:S03]  /*3f30*/  IMAD.HI.U32 R14, R9.reuse, R4, RZ ;  /* 0x00000004090e7227 */ /* 0x040fe600078e00ff */
[----:B------:R-:W-:Y:S01]  /*3f40*/  ISETP.GE.AND P0, PT, R9, R10, PT ;  /* 0x0000000a0900720c */ /* 0x000fe20003f06270 */
[C---:B------:R-:W-:Y:S01]  /*3f50*/  IMAD R12, R92.reuse, R11, RZ ;  /* 0x0000000b5c0c7224 */ /* 0x040fe200078e02ff */
[-C--:B------:R-:W-:Y:S04]  /*3f60*/  SHF.R.U32.HI R14, RZ, R5.reuse, R14 ;  /* 0x00000005ff0e7219 */ /* 0x080fe8000001160e */
[----:B------:R-:W-:Y:S02]  /*3f70*/  ISETP.GE.OR P0, PT, R3, R12, P0 ;  /* 0x0000000c0300720c */ /* 0x000fe40000706670 */
[----:B------:R-:W-:Y:S05]  /*3f80*/  SEL R15, R9, R14, !P2 ;  /* 0x0000000e090f7207 */ /* 0x000fea0005000000 */
[----:B------:R-:W-:Y:S04]  /*3f90*/  IMAD.MOV R14, RZ, RZ, -R15 ;  /* 0x000000ffff0e7224 */ /* 0x000fe800078e0a0f */
[----:B------:R-:W-:Y:S02]  /*3fa0*/  IMAD R14, R92, R14, R9 ;  /* 0x0000000e5c0e7224 */ /* 0x000fe400078e0209 */
[C---:B------:R-:W-:Y:S05]  /*3fb0*/  @!P0 IMAD.HI.U32 R10, R3.reuse, R4, RZ ;  /* 0x00000004030a8227 */ /* 0x040fea00078e00ff */
[----:B------:R-:W-:Y:S04]  /*3fc0*/  @!P0 SHF.R.U32.HI R10, RZ, R5, R10 ;  /* 0x00000005ff0a8219 */ /* 0x000fe8000001160a */
[----:B------:R-:W-:Y:S01]  /*3fd0*/  @!P0 SEL R0, R3, R10, !P2 ;  /* 0x0000000a03008207 */ /* 0x000fe20005000000 */
[----:B------:R-:W-:Y:S03]  /*3fe0*/  IMAD.MOV R10, RZ, RZ, -R3 ;  /* 0x000000ffff0a7224 */ /* 0x000fe600078e0a03 */
[----:B------:R-:W-:Y:S01]  /*3ff0*/  @!P0 IADD3 R15, PT, PT, R15, -R0, RZ ;  /* 0x800000000f0f8210 */ /* 0x000fe20007ffe0ff */
[----:B------:R-:W-:Y:S01]  /*4000*/  @!P0 IMAD R0, R11, R14, R0 ;  /* 0x0000000e0b008224 */ /* 0x000fe200078e0200 */
[----:B------:R-:W-:Y:S01]  /*4010*/  IADD3 R11, PT, PT, -R9, RZ, RZ ;  /* 0x000000ff090b7210 */ /* 0x000fe20007ffe1ff */
[----:B------:R-:W-:Y:S02]  /*4020*/  IMAD R13, R2, R10, R13 ;  /* 0x0000000a020d7224 */ /* 0x000fe400078e020d */
[----:B------:R-:W-:Y:S02]  /*4030*/  @!P0 IMAD R9, R15, R92, R3 ;  /* 0x0000005c0f098224 */ /* 0x000fe400078e0203 */
[----:B------:R-:W-:Y:S02]  /*4040*/  @!P0 IMAD.MOV.U32 R3, RZ, RZ, R0 ;  /* 0x000000ffff038224 */ /* 0x000fe400078e0000 */
[----:B------:R-:W-:Y:S02]  /*4050*/  IMAD R8, R6, R11, R8 ;  /* 0x0000000b06087224 */ /* 0x000fe400078e0208 */
[----:B------:R-:W-:Y:S02]  /*4060*/  IMAD R13, R3, R2, R13 ;  /* 0x00000002030d7224 */ /* 0x000fe400078e020d */
[----:B------:R-:W-:Y:S02]  /*4070*/  IMAD R8, R9, R6, R8 ;  /* 0x0000000609087224 */ /* 0x000fe400078e0208 */
.L_x_71:
[----:B------:R-:W-:Y:S05]  /*4080*/  BRA.U UP1, `(.L_x_72) ;  /* 0x0000000101107547 */ /* 0x000fea000b800000 */
[----:B------:R-:W-:Y:S04]  /*4090*/  MOV R0, UR7 ;  /* 0x0000000700007c02 */ /* 0x000fe80008000f00 */
[----:B------:R-:W-:Y:S04]  /*40a0*/  SHF.L.U32 R3, R0, 0x1f, RZ ;  /* 0x0000001f00037819 */ /* 0x000fe800000006ff */
[----:B------:R-:W2:Y:S02]  /*40b0*/  SYNCS.PHASECHK.TRANS64.TRYWAIT P0, [UR4+0x88], R3 ;  /* 0x00008803ff0075a7 */ /* 0x000ea40008001104 */
[----:B--2---:R-:W-:Y:S05]  /*40c0*/  @!P0 BRA `(.L_x_73) ;  /* 0x00000040008c8947 */ /* 0x004fea0003800000 */
.L_x_72:
[----:B------:R-:W-:Y:S05]  /*40d0*/  BRA.U !UP6, `(.L_x_74) ;  /* 0x000000010e347547 */ /* 0x000fea000b800000 */
[----:B------:R-:W-:Y:S01]  /*40e0*/  UPLOP3.LUT UP0, UPT, UPT, UPT, UP5, 0x80, 0x8 ;  /* 0x000000000008789c */ /* 0x000fe20003f0f050 */
[----:B--2---:R-:W-:Y:S02]  /*40f0*/  HFMA2 R0, -RZ, RZ, 0, 5.9604644775390625e-08 ;  /* 0x00000001ff007431 */ /* 0x004fe400000001ff */
[----:B------:R-:W-:Y:S03]  /*4100*/  IMAD.MOV.U32 R206, RZ, RZ, 0x1 ;  /* 0x00000001ffce7424 */ /* 0x000fe600078e00ff */
[----:B------:R-:W-:Y:S05]  /*4110*/  PLOP3.LUT P0, PT, PT, PT, UP0, 0x80, 0x8 ;  /* 0x000000000008781c */ /* 0x000fea0003f0f008 */
[----:B------:R-:W2:Y:S01]  /*4120*/  @UP0 LDCU.64 UR8, c[0x0][0x888] ;  /* 0x00011100ff0807ac */ /* 0x000ea20008000a00 */
[----:B------:R-:W-:Y:S07]  /*4130*/  @UP0 UIMAD UR5, UR36, UR14, URZ ;  /* 0x0000000e240502a4 */ /* 0x000fee000f8e02ff */
[----:B------:R-:W-:Y:S01]  /*4140*/  @!P0 PRMT R206, R0, 0x7610, R206 ;  /* 0x0000761000ce8816 */ /* 0x000fe200000000ce */
[----:B--2---:R-:W-:Y:S03]  /*4150*/  @UP0 UIMAD.WIDE UR8, UR5, 0x4, UR8 ;  /* 0x00000004050808a5 */ /* 0x004fe6000f8e0208 */
[----:B------:R-:W2:Y:S03]  /*4160*/  @!UP0 LDCU UR5, c[0x0][0x880] ;  /* 0x00011000ff0587ac */ /* 0x000ea60008000800 */
[----:B------:R-:W-:Y:S01]  /*4170*/  IMAD.U32 R10, RZ, RZ, UR8 ;  /* 0x00000008ff0a7e24 */ /* 0x000fe2000f8e00ff */
[----:B------:R-:W-:Y:S05]  /*4180*/  MOV R11, UR9 ;  /* 0x00000009000b7c02 */ /* 0x000fea0008000f00 */
[----:B-----5:R3:W5:Y:S02]  /*4190*/  @P0 LDG.E R101, desc[UR46][R10.64] ;  /* 0x0000002e0a650981 */ /* 0x020764000c1e1900 */
[----:B--23--:R-:W-:Y:S07]  /*41a0*/  @!P0 IMAD.U32 R101, RZ, RZ, UR5 ;  /* 0x00000005ff658e24 */ /* 0x00cfee000f8e00ff */
.L_x_74:
[----:B-----5:R-:W-:Y:S01]  /*41b0*/  @!P3 FSETP.EQ.AND P2, PT, R101, RZ, PT ;  /* 0x000000ff6500b20b */ /* 0x020fe20003f42000 */
[----:B------:R-:W-:Y:S01]  /*41c0*/  @!UPT UIADD3 URZ, UPT, UPT, URZ, URZ, URZ ;  /* 0x000000fffffff290 */ /* 0x000fe2000fffe0ff */
[----:B------:R-:W-:Y:S11]  /*41d0*/  @!P3 BRA `(.L_x_75) ;  /* 0x000000000014b947 */ /* 0x000ff60003800000 */
[----:B------:R-:W-:Y:S02]  /*41e0*/  LOP3.LUT P0, RZ, R206, 0xff, RZ, 0xc0, !PT ;  /* 0x000000ffceff7812 */ /* 0x000fe4000780c0ff */
[----:B------:R-:W-:Y:S04]  /*41f0*/  PLOP3.LUT P2, PT, PT, PT, UP0, 0x80, 0x8 ;  /* 0x000000000008781c */ /* 0x000fe80003f4f008 */
[----:B------:R-:W-:Y:S07]  /*4200*/  PLOP3.LUT P2, PT, P2, PT, PT, 0x8, 0x80 ;  /* 0x000000000080781c */ /* 0x000fee000174e170 */
[----:B------:R-:W-:Y:S11]  /*4210*/  @P0 FSETP.EQ.AND P2, PT, R101, RZ, PT ;  /* 0x000000ff6500020b */ /* 0x000ff60003f42000 */
[----:B------:R-:W-:Y:S02]  /*4220*/  @!UPT UIADD3 URZ, UPT, UPT, URZ, URZ, URZ ;  /* 0x000000fffffff290 */ /* 0x000fe4000fffe0ff */
.L_x_75:
[----:B------:R-:W3:Y:S01]  /*4230*/  LDC.64 R14, c[0x0][0xb10] ;  /* 0x0002c400ff0e7b82 */ /* 0x000ee20000000a00 */
[----:B------:R-:W-:Y:S01]  /*4240*/  ULEA UR13, UR6, UR4, 0x3 ;  /* 0x00000004060d7291 */ /* 0x000fe2000f8e18ff */
[----:B------:R-:W-:Y:S01]  /*4250*/  SHF.L.U32 R12, R29, 0x1f, RZ ;  /* 0x0000001f1d0c7819 */ /* 0x000fe200000006ff */
[----:B------:R-:W-:Y:S01]  /*4260*/  VIADD R28, R28, 0x1 ;  /* 0x000000011c1c7836 */ /* 0x000fe20000000000 */
[----:B------:R-:W-:Y:S04]  /*4270*/  @P4 SHF.R.U32.HI R26, RZ, 0x10, R21 ;  /* 0x00000010ff1a4819 */ /* 0x000fe80000011615 */
[----:B------:R-:W5:Y:S02]  /*4280*/  LDC.64 R10, c[0x0][0xb18] ;  /* 0x0002c600ff0a7b82 */ /* 0x000f640000000a00 */
[----:B------:R-:W1:Y:S01]  /*4290*/  SYNCS.PHASECHK.TRANS64.TRYWAIT P5, [UR13+0x70], R12 ;  /* 0x0000700cff0075a7 */ /* 0x000e6200080a110d */
[----:B---3--:R-:W-:Y:S05]  /*42a0*/  @!P1 IMAD.HI.U32 R14, R13, R14, RZ ;  /* 0x0000000e0d0e9227 */ /* 0x008fea00078e00ff */
[----:B--2---:R-:W2:Y:S01]  /*42b0*/  @!P1 LDC R0, c[0x0][0xb20] ;  /* 0x0002c800ff009b82 */ /* 0x004ea20000000800 */
[----:B------:R-:W-:Y:S01]  /*42c0*/  @!P1 SHF.R.U32.HI R14, RZ, R15, R14 ;  /* 0x0000000fff0e9219 */ /* 0x000fe2000001160e */
[----:B-----5:R-:W-:Y:S01]  /*42d0*/  @!P1 IMAD.HI.U32 R11, R8, R11, RZ ;  /* 0x0000000b080b9227 */ /* 0x020fe200078e00ff */
[----:B------:R-:W-:Y:S05]  /*42e0*/  @!P1 ISETP.NE.AND P0, PT, R10, 0x1, PT ;  /* 0x000000010a00980c */ /* 0x000fea0003f05270 */
[----:B------:R-:W3:Y:S01]  /*42f0*/  @!P1 LDC R3, c[0x0][0xb0c] ;  /* 0x0002c300ff039b82 */ /* 0x000ee20000000800 */
[----:B--2---:R-:W-:Y:S02]  /*4300*/  @!P1 SHF.R.U32.HI R9, RZ, R0, R11 ;  /* 0x00000000ff099219 */ /* 0x004fe4000001160b */
[----:B---3--:R-:W-:Y:S02]  /*4310*/  @!P1 ISETP.NE.AND P3, PT, R3, 0x1, PT ;  /* 0x000000010300980c */ /* 0x008fe40003f65270 */
[----:B------:R-:W-:Y:S02]  /*4320*/  @!P1 SEL R9, R8, R9, !P0 ;  /* 0x0000000908099207 */ /* 0x000fe40004000000 */
[----:B------:R-:W-:Y:S02]  /*4330*/  ELECT P0, URZ, PT ;  /* 0x0000000000ff782f */ /* 0x000fe40003800000 */
[----:B------:R-:W-:Y:S05]  /*4340*/  @!P1 SEL R14, R13, R14, !P3 ;  /* 0x0000000e0d0e9207 */ /* 0x000fea0005800000 */
[----:B------:R-:W-:Y:S02]  /*4350*/  @!P1 IMAD.IADD R0, R9, 0x1, -R14 ;  /* 0x0000000109009824 */ /* 0x000fe400078e0a0e */
[----:B------:R-:W-:Y:S02]  /*4360*/  @!P1 IMAD.IADD R9, R14, 0x1, -R9 ;  /* 0x000000010e099824 */ /* 0x000fe400078e0a09 */
[----:B------:R-:W-:Y:S02]  /*4370*/  @!P1 IMAD R13, R0, R3, R13 ;  /* 0x00000003000d9224 */ /* 0x000fe400078e020d */
[----:B------:R-:W-:Y:S01]  /*4380*/  @!P1 IMAD R8, R9, R10, R8 ;  /* 0x0000000a09089224 */ /* 0x000fe200078e0208 */
[----:B-1----:R-:W-:Y:S06]  /*4390*/  @!P5 BRA `(.L_x_76) ;  /* 0x0000003c00f0d947 */ /* 0x002fec0003800000 */
.L_x_142:
[----:B------:R-:W-:Y:S01]  /*43a0*/  UIADD3 UR41, UPT, UPT, UR13, 0x60, URZ ;  /* 0x000000600d297890 */ /* 0x000fe2000fffe0ff */
[----:B------:R-:W-:Y:S01]  /*43b0*/  PLOP3.LUT P0, PT, P2, P0, PT, 0xf2, 0x2f ;  /* 0x00000000002f781c */ /* 0x000fe20001701e72 */
[----:B------:R-:W-:Y:S01]  /*43c0*/  UMOV UR22, 0x0 ;  /* 0x0000000000167882 */ /* 0x000fe20000000000 */
[----:B------:R-:W-:Y:S01]  /*43d0*/  UMOV UR23, 0x10000000 ;  /* 0x1000000000177882 */ /* 0x000fe20000000000 */
[----:B------:R-:W-:Y:S01]  /*43e0*/  UPRMT UR21, UR37, 0x654, UR41 ;  /* 0x0000065425157896 */ /* 0x000fe20008000029 */
[----:B------:R-:W-:Y:S02]  /*43f0*/  UMOV UR44, UR36 ;  /* 0x00000024002c7c82 */ /* 0x000fe40008000000 */
[----:B------:R-:W-:Y:S01]  /*4400*/  UMOV UR33, UR41 ;  /* 0x0000002900217c82 */ /* 0x000fe20008000000 */
[----:B------:R-:W-:Y:S01]  /*4410*/  UMOV UR28, UR36 ;  /* 0x00000024001c7c82 */ /* 0x000fe20008000000 */
[----:B------:R-:W-:Y:S01]  /*4420*/  UMOV UR25, UR41 ;  /* 0x0000002900197c82 */ /* 0x000fe20008000000 */
[----:B------:R-:W-:Y:S01]  /*4430*/  UMOV UR20, UR36 ;  /* 0x0000002400147c82 */ /* 0x000fe20008000000 */
[----:B------:R-:W-:Y:S01]  /*4440*/  UMOV UR17, UR41 ;  /* 0x0000002900117c82 */ /* 0x000fe20008000000 */
[----:B------:R-:W-:Y:S02]  /*4450*/  UMOV UR12, UR36 ;  /* 0x00000024000c7c82 */ /* 0x000fe40008000000 */
[----:B-1----:R-:W-:Y:S01]  /*4460*/  @!P0 IADD3 R3, P2, PT, R30, 0x580, RZ ;  /* 0x000005801e038810 */ /* 0x002fe20007f5e0ff */
[----:B------:R-:W-:Y:S01]  /*4470*/  @!P0 IMAD R195, R195, 0xa0, RZ ;  /* 0x000000a0c3c38824 */ /* 0x000fe200078e02ff */
[----:B------:R-:W-:Y:S01]  /*4480*/  VOTEU.ALL UP1, P0 ;  /* 0x0000000000ff7886 */ /* 0x000fe20000020000 */
[----:B------:R-:W-:Y:S01]  /*4490*/  VOTEU.ALL UP3, P0 ;  /* 0x0000000000ff7886 */ /* 0x000fe20000060000 */
[----:B------:R-:W-:Y:S01]  /*44a0*/  @!P0 R2UR UR9, R3 ;  /* 0x00000000030982ca */ /* 0x000fe200000e0000 */
[----:B------:R-:W-:Y:S01]  /*44b0*/  @!P0 IMAD.X R0, RZ, RZ, R31, P2 ;  /* 0x000000ffff008224 */ /* 0x000fe200010e061f */
[----:B------:R-:W-:Y:S01]  /*44c0*/  VOTEU.ALL UP4, P0 ;  /* 0x0000000000ff7886 */ /* 0x000fe20000080000 */
[----:B------:R-:W-:Y:S01]  /*44d0*/  @!P0 IMAD.SHL.U32 R205, R205, 0x40, RZ ;  /* 0x00000040cdcd8824 */ /* 0x000fe200078e00ff */
[----:B------:R-:W-:Y:S01]  /*44e0*/  @!P0 R2UR UR42, R195 ;  /* 0x00000000c32a82ca */ /* 0x000fe200000e0000 */
[----:B------:R-:W-:Y:S01]  /*44f0*/  VOTEU.ALL UP2, P0 ;  /* 0x0000000000ff7886 */ /* 0x000fe20000040000 */
[----:B------:R-:W-:Y:S01]  /*4500*/  @!P0 R2UR UR8, R0 ;  /* 0x00000000000882ca */ /* 0x000fe200000e0000 */
[----:B------:R-:W-:Y:S01]  /*4510*/  @!UP4 UIMAD UR5, UR6, 0x5000, UR4 ;  /* 0x000050000605c8a4 */ /* 0x000fe2000f8e0204 */
[----:B------:R-:W-:Y:S01]  /*4520*/  @!P0 R2UR UR43, R205 ;  /* 0x00000000cd2b82ca */ /* 0x000fe200000e0000 */
[----:B------:R-:W-:Y:S02]  /*4530*/  IMAD.IADD R195, R8, 0x1, R194 ;  /* 0x0000000108c37824 */ /* 0x000fe400078e02c2 */
[----:B------:R-:W-:Y:S01]  /*4540*/  @!UP4 UIADD3 UR40, UPT, UPT, UR5, 0x200, URZ ;  /* 0x000002000528c890 */ /* 0x000fe2000fffe0ff */
[----:B------:R-:W-:Y:S01]  /*4550*/  IMAD.IADD R205, R13, 0x1, R204 ;  /* 0x000000010dcd7824 */ /* 0x000fe200078e02cc */
[----:B------:R-:W-:Y:S01]  /*4560*/  @!UP4 UIADD3 UR32, UPT, UPT, UR5, 0x1200, URZ ;  /* 0x000012000520c890 */ /* 0x000fe2000fffe0ff */
[----:B------:R-:W-:Y:S01]  /*4570*/  IMAD.U32 R10, RZ, RZ, UR9 ;  /* 0x00000009ff0a7e24 */ /* 0x000fe2000f8e00ff */
[----:B------:R-:W-:Y:S02]  /*4580*/  @!UP4 UIADD3 UR24, UPT, UPT, UR5, 0x2200, URZ ;  /* 0x000022000518c890 */ /* 0x000fe4000fffe0ff */
[----:B------:R-:W-:Y:S02]  /*4590*/  @!UP4 UIADD3 UR34, UPT, UPT, UR42, 0x20, URZ ;  /* 0x000000202a22c890 */ /* 0x000fe4000fffe0ff */
[----:B------:R-:W-:Y:S01]  /*45a0*/  IMAD.U32 R11, RZ, RZ, UR8 ;  /* 0x00000008ff0b7e24 */ /* 0x000fe2000f8e00ff */
[----:B------:R-:W-:Y:S01]  /*45b0*/  @!P0 R2UR UR30, R10 ;  /* 0x000000000a1e82ca */ /* 0x000fe200000e0000 */
[----:B------:R-:W-:Y:S01]  /*45c0*/  UMOV UR35, UR43 ;  /* 0x0000002b00237c82 */ /* 0x000fe20008000000 */
[----:B------:R-:W-:Y:S02]  /*45d0*/  @!UP4 UIADD3 UR26, UPT, UPT, UR42, 0x40, URZ ;  /* 0x000000402a1ac890 */ /* 0x000fe4000fffe0ff */
[----:B------:R-:W-:Y:S01]  /*45e0*/  @!P0 R2UR UR31, R11 ;  /* 0x000000000b1f82ca */ /* 0x000fe200000e0000 */
[----:B------:R-:W-:Y:S01]  /*45f0*/  UMOV UR27, UR43 ;  /* 0x0000002b001b7c82 */ /* 0x000fe20008000000 */
[----:B------:R-:W-:Y:S02]  /*4600*/  @!UP4 UIADD3 UR18, UPT, UPT, UR42, 0x60, URZ ;  /* 0x000000602a12c890 */ /* 0x000fe4000fffe0ff */
[----:B------:R-:W-:Y:S01]  /*4610*/  @!UP4 UIADD3 UR16, UPT, UPT, UR5, 0x3200, URZ ;  /* 0x000032000510c890 */ /* 0x000fe2000fffe0ff */
[----:B------:R-:W-:Y:S01]  /*4620*/  UMOV UR19, UR43 ;  /* 0x0000002b00137c82 */ /* 0x000fe20008000000 */
[----:B------:R-:W-:Y:S02]  /*4630*/  @!UP4 UIADD3 UR10, UPT, UPT, UR42, 0x80, URZ ;  /* 0x000000802a0ac890 */ /* 0x000fe4000fffe0ff */
[----:B------:R-:W-:Y:S01]  /*4640*/  @!UP4 UIADD3 UR8, UPT, UPT, UR5, 0x4200, URZ ;  /* 0x000042000508c890 */ /* 0x000fe2000fffe0ff */
[----:B------:R-:W-:Y:S01]  /*4650*/  UMOV UR9, UR41 ;  /* 0x0000002900097c82 */ /* 0x000fe20008000000 */
[----:B------:R-:W-:Y:S03]  /*4660*/  UMOV UR11, UR43 ;  /* 0x0000002b000b7c82 */ /* 0x000fe60008000000 */
[----:B------:R-:W-:Y:S01]  /*4670*/  @!UP1 UTMALDG.3D [UR40], [UR30], desc[UR22] ;  /* 0x000016281e0095b4 */ /* 0x000fe20008011000 */
[----:B------:R-:W-:Y:S01]  /*4680*/  VOTEU.ALL UP1, P0 ;  /* 0x0000000000ff7886 */ /* 0x000fe20000020000 */
[----:B------:R1:W-:Y:S01]  /*4690*/  @!UP3 UTMALDG.3D [UR32], [UR30], desc[UR22] ;  /* 0x000016201e00b5b4 */ /* 0x0003e20008011000 */
[----:B------:R2:W-:Y:S01]  /*46a0*/  @!UP2 UTMALDG.3D [UR24], [UR30], desc[UR22] ;  /* 0x000016181e00a5b4 */ /* 0x0005e20008011000 */
[----:B------:R-:W-:Y:S02]  /*46b0*/  VOTEU.ALL UP2, P0 ;  /* 0x0000000000ff7886 */ /* 0x000fe40000040000 */
[----:B------:R2:W-:Y:S03]  /*46c0*/  @!UP1 UTMALDG.3D [UR16], [UR30], desc[UR22] ;  /* 0x000016101e0095b4 */ /* 0x0005e60008011000 */
[----:B------:R2:W-:Y:S01]  /*46d0*/  @!UP2 UTMALDG.3D [UR8], [UR30], desc[UR22] ;  /* 0x000016081e00a5b4 */ /* 0x0005e20008011000 */
[----:B------:R2:W-:Y:S01]  /*46e0*/  @!P0 SYNCS.ARRIVE.TRANS64.RED.A0TR RZ, [UR13+0x60], R25 ;  /* 0x00006019ffff89a7 */ /* 0x0005e2000830040d */
[C---:B------:R-:W-:Y:S04]  /*46f0*/  ISETP.NE.AND P0, PT, R28.reuse, 0x2, PT ;  /* 0x000000021c00780c */ /* 0x040fe80003f05270 */
[----:B------:R-:W-:Y:S02]  /*4700*/  SEL R0, RZ, 0x1, P0 ;  /* 0x00000001ff007807 */ /* 0x000fe40000000000 */
[----:B------:R-:W-:Y:S02]  /*4710*/  SEL R28, R28, RZ, P0 ;  /* 0x000000ff1c1c7207 */ /* 0x000fe40000000000 */
[----:B------:R-:W-:Y:S02]  /*4720*/  LOP3.LUT R27, R27, R0, RZ, 0x3c, !PT ;  /* 0x000000001b1b7212 */ /* 0x000fe400078e3cff */
[----:B-1----:R-:W-:Y:S01]  /*4730*/  @P4 R2UR UR36, R26 ;  /* 0x000000001a2442ca */ /* 0x002fe200000e0000 */
[----:B------:R-:W-:Y:S01]  /*4740*/  SYNCS.ARRIVE.TRANS64.RED.A1T0 RZ, [UR21], RZ ;  /* 0x000000ffffff79a7 */ /* 0x000fe20008100415 */
[----:B------:R-:W-:Y:S04]  /*4750*/  UIADD3 UR21, UPT, UPT, UR6, 0x1, URZ ;  /* 0x0000000106157890 */ /* 0x000fe8000fffe0ff */
[----:B------:R-:W-:Y:S04]  /*4760*/  UISETP.NE.AND UP1, UPT, UR21, 0x2, UPT ;  /* 0x000000021500788c */ /* 0x000fe8000bf25270 */
[----:B------:R-:W-:Y:S02]  /*4770*/  USEL UR13, URZ, 0x1, UP1 ;  /* 0x00000001ff0d7887 */ /* 0x000fe40008800000 */
[----:B------:R-:W-:Y:S02]  /*4780*/  USEL UR6, UR21, URZ, UP1 ;  /* 0x000000ff15067287 */ /* 0x000fe40008800000 */
[----:B------:R-:W-:Y:S02]  /*4790*/  UPLOP3.LUT UP1, UPT, UPT, UPT, UPT, 0x80, 0x8 ;  /* 0x000000000008789c */ /* 0x000fe40003f2f070 */
[----:B------:R-:W-:Y:S01]  /*47a0*/  LOP3.LUT R29, R29, UR13, RZ, 0x3c, !PT ;  /* 0x0000000d1d1d7c12 */ /* 0x000fe2000f8e3cff */
[----:B--2---:R-:W-:Y:S08]  /*47b0*/  @P4 BRA `(.L_x_77) ;  /* 0xfffffff400304947 */ /* 0x004ff0000383ffff */
[----:B------:R-:W-:Y:S01]  /*47c0*/  UIADD3 UR5, UPT, UPT, UR4, 0x70, URZ ;  /* 0x0000007004057890 */ /* 0x000fe2000fffe0ff */
[----:B------:R-:W-:-:S03]  /*47d0*/  SHF.L.U32 R3, R29, 0x1f, RZ ;  /* 0x0000001f1d037819 */ /* 0x000fc600000006ff */
[----:B------:R-:W-:-:S09]  /*47e0*/  ULEA UR4, UR6, UR5, 0x3 ;  /* 0x0000000506047291 */ /* 0x000fd2000f8e18ff */
[----:B------:R-:W1:Y:S02]  /*47f0*/  SYNCS.PHASECHK.TRANS64.TRYWAIT P0, [UR4], R3 ;  /* 0x00000003ff0075a7 */ /* 0x000e640008001104 */
[----:B-1----:R-:W-:Y:S05]  /*4800*/  @!P0 BRA `(.L_x_78) ;  /* 0x0000003800ec8947 */ /* 0x002fea0003800000 */
.L_x_144:
[----:B------:R-:W-:-:S04]  /*4810*/  UIADD3 UR6, UPT, UPT, UR6, 0x1, URZ ;  /* 0x0000000106067890 */ /* 0x000fc8000fffe0ff */
[----:B------:R-:W-:-:S04]  /*4820*/  UISETP.NE.AND UP0, UPT, UR6, 0x2, UPT ;  /* 0x000000020600788c */ /* 0x000fc8000bf05270 */
[----:B------:R-:W-:Y:S02]  /*4830*/  USEL UR4, URZ, 0x1, UP0 ;  /* 0x00000001ff047887 */ /* 0x000fe40008000000 */
[----:B------:R-:W-:-:S04]  /*4840*/  USEL UR6, UR6, URZ, UP0 ;  /* 0x000000ff06067287 */ /* 0x000fc80008000000 */
[----:B------:R-:W-:Y:S01]  /*4850*/  ULEA UR6, UR6, UR5, 0x3 ;  /* 0x0000000506067291 */ /* 0x000fe2000f8e18ff */
[----:B-1----:R-:W-:-:S04]  /*4860*/  LOP3.LUT R3, R29, UR4, RZ, 0x3c, !PT ;  /* 0x000000041d037c12 */ /* 0x002fc8000f8e3cff */
[----:B------:R-:W-:Y:S01]  /*4870*/  SHF.L.U32 R3, R3, 0x1f, RZ ;  /* 0x0000001f03037819 */ /* 0x000fe200000006ff */
[----:B------:R-:W-:-:S07]  /*4880*/  IMAD.U32 R0, RZ, RZ, UR6 ;  /* 0x00000006ff007e24 */ /* 0x000fce000f8e00ff */
.L_x_79:
[----:B-1----:R1:W2:Y:S02]  /*4890*/  SYNCS.PHASECHK.TRANS64.TRYWAIT P0, [R0+URZ], R3 ;  /* 0x00000003000075a7 */ /* 0x0022a400080011ff */
[----:B--2---:R-:W-:Y:S05]  /*48a0*/  @!P0 NANOSLEEP.SYNCS 0x989680 ;  /* 0x009896800000895d */ /* 0x004fea0003900000 */
[----:B------:R-:W2:Y:S02]  /*48b0*/  @!P0 SYNCS.PHASECHK.TRANS64 P0, [R0+URZ], R3 ;  /* 0x00000003000085a7 */ /* 0x000ea400080010ff */
[----:B--2---:R-:W-:Y:S05]  /*48c0*/  @P0 EXIT ;  /* 0x000000000000094d */ /* 0x004fea0003800000 */
[----:B------:R-:W-:Y:S05]  /*48d0*/  BRA `(.L_x_79) ;  /* 0xfffffffc00ec7947 */ /* 0x000fea000383ffff */
.L_x_69:
[----:B------:R-:W-:-:S06]  /*48e0*/  UISETP.GE.AND UP1, UPT, UR8, 0x4, UPT ;  /* 0x000000040800788c */ /* 0x000fcc000bf26270 */
[----:B------:R-:W-:-:S13]  /*48f0*/  PLOP3.LUT P0, PT, PT, PT, UP1, 0x80, 0x8 ;  /* 0x000000000008781c */ /* 0x000fda0003f0f018 */
[----:B------:R-:W-:Y:S05]  /*4900*/  @!P0 EXIT ;  /* 0x000000000000894d */ /* 0x000fea0003800000 */
[----:B------:R-:W-:Y:S01]  /*4910*/  BAR.SYNC.DEFER_BLOCKING 0x6, 0xa0 ;  /* 0x0182800000007b1d */ /* 0x000fe20000010000 */
[C---:B------:R-:W-:Y:S01]  /*4920*/  IMAD.SHL.U32 R7, R218.reuse, 0x20, RZ ;  /* 0x00000020da077824 */ /* 0x040fe200078e00ff */
[----:B------:R-:W-:Y:S01]  /*4930*/  SHF.R.U32.HI R0, RZ, 0x1, R218 ;  /* 0x00000001ff007819 */ /* 0x000fe200000116da */
[C---:B------:R-:W-:Y:S01]  /*4940*/  IMAD.SHL.U32 R210, R218.reuse, 0x10, RZ ;  /* 0x00000010dad27824 */ /* 0x040fe200078e00ff */
[C---:B------:R-:W-:Y:S01]  /*4950*/  LOP3.LUT P0, RZ, R218.reuse, 0x4, RZ, 0xc0, !PT ;  /* 0x00000004daff7812 */ /* 0x040fe2000780c0ff */
[----:B------:R-:W-:Y:S01]  /*4960*/  IMAD.U32 R2, R218, 0x10000, RZ ;  /* 0x00010000da027824 */ /* 0x000fe200078e00ff */
[----:B------:R-:W-:Y:S02]  /*4970*/  UMOV UR40, 0x400 ;  /* 0x0000040000287882 */ /* 0x000fe40000000000 */
[----:B------:R-:W1:Y:S01]  /*4980*/  LDC R209, c[0x0][0x370] ;  /* 0x0000dc00ffd17b82 */ /* 0x000e620000000800 */
[----:B------:R-:W-:Y:S01]  /*4990*/  ULEA UR40, UR37, UR40, 0x18 ;  /* 0x0000002825287291 */ /* 0x000fe2000f8ec0ff */
[----:B------:R-:W-:Y:S01]  /*49a0*/  LOP3.LUT R5, R7, 0xc0, RZ, 0xc0, !PT ;  /* 0x000000c007057812 */ /* 0x000fe200078ec0ff */
[----:B------:R-:W-:Y:S01]  /*49b0*/  IMAD.MOV.U32 R217, RZ, RZ, 0x10 ;  /* 0x00000010ffd97424 */ /* 0x000fe200078e00ff */
[----:B------:R-:W-:Y:S01]  /*49c0*/  LOP3.LUT R210, R210, 0x600, RZ, 0xc0, !PT ;  /* 0x00000600d2d27812 */ /* 0x000fe200078ec0ff */
[----:B------:R-:W-:Y:S01]  /*49d0*/  IMAD.MOV.U32 R216, RZ, RZ, 0x1 ;  /* 0x00000001ffd87424 */ /* 0x000fe200078e00ff */
[----:B------:R-:W-:Y:S01]  /*49e0*/  LOP3.LUT R0, R5, 0x8, R0, 0xf8, !PT ;  /* 0x0000000805007812 */ /* 0x000fe200078ef800 */
[----:B------:R-:W-:Y:S01]  /*49f0*/  IMAD.SHL.U32 R5, R218, 0x4, RZ ;  /* 0x00000004da057824 */ /* 0x000fe200078e00ff */
[----:B------:R-:W2:Y:S01]  /*4a00*/  LDC R94, c[0x0][0xb0c] ;  /* 0x0002c300ff5e7b82 */ /* 0x000ea20000000800 */
[----:B------:R-:W-:Y:S01]  /*4a10*/  LOP3.LUT R210, R210, 0x20, R7, 0xf8, !PT ;  /* 0x00000020d2d27812 */ /* 0x000fe200078ef807 */
[----:B------:R-:W-:Y:S01]  /*4a20*/  IMAD.MOV.U32 R96, RZ, RZ, RZ ;  /* 0x000000ffff607224 */ /* 0x000fe200078e00ff */
[----:B------:R-:W-:-:S02]  /*4a30*/  LOP3.LUT R2, R2, 0x600000, RZ, 0xc0, !PT ;  /* 0x0060000002027812 */ /* 0x000fc400078ec0ff */
[----:B------:R-:W-:Y:S02]  /*4a40*/  CS2R R214, SRZ ;  /* 0x0000000000d67805 */ /* 0x000fe4000001ff00 */
[----:B------:R-:W-:Y:S01]  /*4a50*/  LOP3.LUT R5, R0, 0x18, R5, 0x78, !PT ;  /* 0x0000001800057812 */ /* 0x000fe200078e7805 */
[----:B------:R-:W-:Y:S01]  /*4a60*/  IMAD.MOV.U32 R220, RZ, RZ, RZ ;  /* 0x000000ffffdc7224 */ /* 0x000fe200078e00ff */
[----:B------:R-:W-:Y:S01]  /*4a70*/  LOP3.LUT R210, R210, 0x100, R7, 0xf8, !PT ;  /* 0x00000100d2d27812 */ /* 0x000fe200078ef807 */
[----:B------:R-:W4:Y:S01]  /*4a80*/  LDC R207, c[0x0][0xb20] ;  /* 0x0002c800ffcf7b82 */ /* 0x000f220000000800 */
[----:B------:R-:W3:Y:S01]  /*4a90*/  LDS R3, [UR40+0x140] ;  /* 0x00014028ff037984 */ /* 0x000ee20008000800 */
[----:B------:R-:W-:Y:S01]  /*4aa0*/  LOP3.LUT R218, R218, 0x60, RZ, 0xc0, !PT ;  /* 0x00000060dada7812 */ /* 0x000fe200078ec0ff */
[----:B------:R-:W-:Y:S01]  /*4ab0*/  IMAD.MOV.U32 R213, RZ, RZ, RZ ;  /* 0x000000ffffd57224 */ /* 0x000fe200078e00ff */
[----:B------:R-:W-:Y:S01]  /*4ac0*/  LOP3.LUT R210, R210, R5, RZ, 0xfc, !PT ;  /* 0x00000005d2d27212 */ /* 0x000fe200078efcff */
[----:B------:R-:W1:Y:S01]  /*4ad0*/  LDCU.64 UR48, c[0x0][0x348] ;  /* 0x00006900ff3077ac */ /* 0x000e620008000a00 */
[----:B------:R-:W-:-:S02]  /*4ae0*/  SEL R217, R217, 0xfffffff0, !P0 ;  /* 0xfffffff0d9d97807 */ /* 0x000fc40004000000 */
[----:B------:R-:W1:Y:S01]  /*4af0*/  LDC R93, c[0x0][0xb30] ;  /* 0x0002cc00ff5d7b82 */ /* 0x000e620000000800 */
[----:B------:R-:W1:Y:S01]  /*4b00*/  LDCU.64 UR38, c[0x0][0x888] ;  /* 0x00011100ff2677ac */ /* 0x000e620008000a00 */
[----:B------:R-:W-:Y:S01]  /*4b10*/  UIADD3 UR43, UPT, UPT, UR40, 0x200, URZ ;  /* 0x00000200282b7890 */ /* 0x000fe2000fffe0ff */
[----:B------:R-:W-:-:S05]  /*4b20*/  UMOV UR42, URZ ;  /* 0x000000ff002a7c82 */ /* 0x000fca0008000000 */
[----:B------:R-:W1:Y:S01]  /*4b30*/  LDC.64 R192, c[0x0][0xb10] ;  /* 0x0002c400ffc07b82 */ /* 0x000e620000000a00 */
[----:B------:R-:W-:-:S07]  /*4b40*/  UMOV UR41, URZ ;  /* 0x000000ff00297c82 */ /* 0x000fce0008000000 */
[----:B------:R-:W1:Y:S08]  /*4b50*/  LDC.64 R90, c[0x0][0xb18] ;  /* 0x0002c600ff5a7b82 */ /* 0x000e700000000a00 */
[----:B------:R-:W1:Y:S08]  /*4b60*/  LDC.64 R188, c[0x0][0x888] ;  /* 0x00022200ffbc7b82 */ /* 0x000e700000000a00 */
[----:B------:R-:W1:Y:S01]  /*4b70*/  LDC.64 R88, c[0x0][0xb28] ;  /* 0x0002ca00ff587b82 */ /* 0x000e620000000a00 */
[----:B---3--:R-:W-:-:S07]  /*4b80*/  IMAD.IADD R2, R3, 0x1, R2 ;  /* 0x0000000103027824 */ /* 0x008fce00078e0202 */
[----:B------:R-:W3:Y:S08]  /*4b90*/  LDC.64 R190, c[0x0][0x890] ;  /* 0x00022400ffbe7b82 */ /* 0x000ef00000000a00 */
[----:B------:R-:W1:Y:S08]  /*4ba0*/  LDC.64 R186, c[0x0][0x8b0] ;  /* 0x00022c00ffba7b82 */ /* 0x000e700000000a00 */
[----:B------:R-:W1:Y:S08]  /*4bb0*/  LDC.64 R184, c[0x0][0x8a8] ;  /* 0x00022a00ffb87b82 */ /* 0x000e700000000a00 */
[----:B--2-4-:R-:W1:Y:S02]  /*4bc0*/  LDC R208, c[0x0][0x374] ;  /* 0x0000dd00ffd07b82 */ /* 0x014e640000000800 */
.L_x_103:
[----:B------:R-:W-:Y:S02]  /*4bd0*/  LEA R0, R220, UR40, 0x3 ;  /* 0x00000028dc007c11 */ /* 0x000fe4000f8e18ff */
[----:B------:R-:W-:Y:S02]  /*4be0*/  SHF.L.U32 R3, R214, 0x1f, RZ ;  /* 0x0000001fd6037819 */ /* 0x000fe400000006ff */
[----:B------:R-:W-:Y:S02]  /*4bf0*/  LEA R16, R220, UR40, 0x4 ;  /* 0x00000028dc107c11 */ /* 0x000fe4000f8e20ff */
[----:B--2---:R-:W2:Y:S02]  /*4c00*/  SYNCS.PHASECHK.TRANS64.TRYWAIT P0, [R0+URZ+0x90], R3 ;  /* 0x00009003000075a7 */ /* 0x004ea400080011ff */
[----:B--2---:R-:W-:Y:S05]  /*4c10*/  @!P0 BRA `(.L_x_80) ;  /* 0x0000003800008947 */ /* 0x004fea0003800000 */
.L_x_145:
[----:B------:R-:W4:Y:S01]  /*4c20*/  LDC.64 R14, c[0x0][0xb10] ;  /* 0x0002c400ff0e7b82 */ /* 0x000f220000000a00 */
[----:B------:R-:W3:Y:S01]  /*4c30*/  LDS.128 R16, [R16+0x120] ;  /* 0x0001200010107984 */ /* 0x000ee20000000c00 */
[----:B-1----:R-:W-:Y:S01]  /*4c40*/  ISETP.NE.AND P1, PT, R93, 0x1, PT ;  /* 0x000000015d00780c */ /* 0x002fe20003f25270 */
[----:B--2---:R-:W-:Y:S01]  /*4c50*/  VIADD R0, R0, 0xa0 ;  /* 0x000000a000007836 */ /* 0x004fe20000000000 */
[----:B------:R-:W-:Y:S04]  /*4c60*/  ISETP.GE.AND P0, PT, R92, 0x1, PT ;  /* 0x000000015c00780c */ /* 0x000fe80003f06270 */
[----:B------:R-:W1:Y:S01]  /*4c70*/  LDC.64 R12, c[0x0][0xb18] ;  /* 0x0002c600ff0c7b82 */ /* 0x000e620000000a00 */
[----:B------:R-:W-:Y:S01]  /*4c80*/  PRMT R0, RZ, 0x654, R0 ;  /* 0x00000654ff007816 */ /* 0x000fe20000000000 */
[----:B------:R-:W-:Y:S01]  /*4c90*/  @!PT LDS RZ, [RZ] ;  /* 0x00000000fffff984 */ /* 0x000fe20000000800 */
[----:B------:R-:W-:Y:S01]  /*4ca0*/  @!PT LDS RZ, [RZ] ;  /* 0x00000000fffff984 */ /* 0x000fe20000000800 */
[----:B------:R-:W-:Y:S01]  /*4cb0*/  @!PT LDS RZ, [RZ] ;  /* 0x00000000fffff984 */ /* 0x000fe20000000800 */
[----:B------:R-:W-:Y:S01]  /*4cc0*/  @!PT LDS RZ, [RZ] ;  /* 0x00000000fffff984 */ /* 0x000fe20000000800 */
[----:B------:R2:W-:Y:S06]  /*4cd0*/  MEMBAR.ALL.CTA ;  /* 0x0000000000007992 */ /* 0x0005ec0000008000 */
[----:B--2---:R-:W2:Y:S01]  /*4ce0*/  FENCE.VIEW.ASYNC.S ;  /* 0x00000000000073c6 */ /* 0x004ea20000000000 */
[----:B------:R-:W1:Y:S08]  /*4cf0*/  @!P1 LDC R11, c[0x0][0xb20] ;  /* 0x0002c800ff0b9b82 */ /* 0x000e700000000800 */
[----:B------:R-:W1:Y:S01]  /*4d00*/  @!P1 LDC R10, c[0x0][0xb0c] ;  /* 0x0002c300ff0a9b82 */ /* 0x000e620000000800 */
[----:B--2---:R2:W-:Y:S01]  /*4d10*/  SYNCS.ARRIVE.TRANS64.RED.A1T0 RZ, [R0+URZ], RZ ;  /* 0x000000ff00ff79a7 */ /* 0x0045e200081004ff */
[----:B---3--:R-:W-:Y:S04]  /*4d20*/  LOP3.LUT P4, RZ, R18, 0x1, RZ, 0xc0, !PT ;  /* 0x0000000112ff7812 */ /* 0x008fe8000788c0ff */
[----:B------:R-:W-:Y:S09]  /*4d30*/  P2R R219, PR, RZ, 0x10 ;  /* 0x00000010ffdb7803 */ /* 0x000ff20000000000 */
[----:B------:R-:W-:Y:S02]  /*4d40*/  @P4 MOV R97, R16 ;  /* 0x0000001000614202 */ /* 0x000fe40000000f00 */
[----:B------:R-:W-:Y:S01]  /*4d50*/  @P4 LOP3.LUT R95, R17, 0xffff, RZ, 0xc0, !PT ;  /* 0x0000ffff115f4812 */ /* 0x000fe200078ec0ff */
[----:B--2-4-:R-:W-:Y:S06]  /*4d60*/  @!P0 BRA `(.L_x_81) ;  /* 0x0000000000a48947 */ /* 0x014fec0003800000 */
[----:B------:R-:W-:Y:S01]  /*4d70*/  IMAD.HI.U32 R22, R208, R91, RZ ;  /* 0x0000005bd0167227 */ /* 0x000fe200078e00ff */
[----:B------:R-:W-:Y:S02]  /*4d80*/  ISETP.NE.AND P0, PT, R90, 0x1, PT ;  /* 0x000000015a00780c */ /* 0x000fe40003f05270 */
[----:B------:R-:W-:Y:S01]  /*4d90*/  ISETP.NE.AND P2, PT, R92, 0x1, PT ;  /* 0x000000015c00780c */ /* 0x000fe20003f45270 */
[-C--:B------:R-:W-:Y:S01]  /*4da0*/  IMAD.HI.U32 R20, R209, R192.reuse, RZ ;  /* 0x000000c0d1147227 */ /* 0x080fe200078e00ff */
[----:B------:R-:W-:Y:S02]  /*4db0*/  SHF.R.U32.HI R21, RZ, R207, R22 ;  /* 0x000000cfff157219 */ /* 0x000fe40000011616 */
[----:B------:R-:W-:Y:S01]  /*4dc0*/  ISETP.NE.AND P3, PT, R94, 0x1, PT ;  /* 0x000000015e00780c */ /* 0x000fe20003f65270 */
[----:B------:R-:W-:Y:S01]  /*4dd0*/  IMAD.HI.U32 R26, R95, R91, RZ ;  /* 0x0000005b5f1a7227 */ /* 0x000fe200078e00ff */
[----:B------:R-:W-:Y:S02]  /*4de0*/  SHF.R.U32.HI R20, RZ, R193, R20 ;  /* 0x000000c1ff147219 */ /* 0x000fe40000011614 */
[----:B------:R-:W-:Y:S01]  /*4df0*/  SEL R3, R208, R21, !P0 ;  /* 0x00000015d0037207 */ /* 0x000fe20004000000 */
[----:B------:R-:W-:Y:S01]  /*4e00*/  IMAD.HI.U32 R24, R97, R192, RZ ;  /* 0x000000c061187227 */ /* 0x000fe200078e00ff */
[----:B------:R-:W-:Y:S03]  /*4e10*/  SEL R7, R209, R20, !P3 ;  /* 0x00000014d1077207 */ /* 0x000fe60005800000 */
[-C--:B------:R-:W-:Y:S01]  /*4e20*/  IMAD.HI.U32 R20, R3, R88.reuse, RZ ;  /* 0x0000005803147227 */ /* 0x080fe200078e00ff */
[----:B------:R-:W-:Y:S03]  /*4e30*/  SHF.R.U32.HI R24, RZ, R193, R24 ;  /* 0x000000c1ff187219 */ /* 0x000fe60000011618 */
[----:B------:R-:W-:Y:S01]  /*4e40*/  IMAD.HI.U32 R22, R7, R88, RZ ;  /* 0x0000005807167227 */ /* 0x000fe200078e00ff */
[----:B------:R-:W-:Y:S02]  /*4e50*/  @P2 SHF.R.U32.HI R3, RZ, R89, R20 ;  /* 0x00000059ff032219 */ /* 0x000fe40000011614 */
[----:B------:R-:W-:Y:S02]  /*4e60*/  SHF.R.U32.HI R20, RZ, R207, R26 ;  /* 0x000000cfff147219 */ /* 0x000fe4000001161a */
[----:B------:R-:W-:Y:S01]  /*4e70*/  @P2 SHF.R.U32.HI R7, RZ, R89, R22 ;  /* 0x00000059ff072219 */ /* 0x000fe20000011616 */
[C---:B------:R-:W-:Y:S01]  /*4e80*/  IMAD R4, R92.reuse, R3, RZ ;  /* 0x000000035c047224 */ /* 0x040fe200078e02ff */
[----:B------:R-:W-:Y:S02]  /*4e90*/  SEL R5, R95, R20, !P0 ;  /* 0x000000145f057207 */ /* 0x000fe40004000000 */
[----:B------:R-:W-:Y:S01]  /*4ea0*/  SEL R3, R97, R24, !P3 ;  /* 0x0000001861037207 */ /* 0x000fe20005800000 */
[----:B------:R-:W-:Y:S01]  /*4eb0*/  IMAD R6, R92, R7, RZ ;  /* 0x000000075c067224 */ /* 0x000fe200078e02ff */
[C---:B------:R-:W-:Y:S01]  /*4ec0*/  ISETP.GE.AND P0, PT, R5.reuse, R4, PT ;  /* 0x000000040500720c */ /* 0x040fe20003f06270 */
[----:B------:R-:W-:Y:S03]  /*4ed0*/  IMAD.HI.U32 R8, R5, R88, RZ ;  /* 0x0000005805087227 */ /* 0x000fe600078e00ff */
[----:B------:R-:W-:Y:S01]  /*4ee0*/  ISETP.GE.OR P0, PT, R3, R6, P0 ;  /* 0x000000060300720c */ /* 0x000fe20000706670 */
[----:B------:R-:W-:Y:S01]  /*4ef0*/  IMAD.MOV R6, RZ, RZ, -R3 ;  /* 0x000000ffff067224 */ /* 0x000fe200078e0a03 */
[-C--:B------:R-:W-:Y:S03]  /*4f00*/  SHF.R.U32.HI R8, RZ, R89.reuse, R8 ;  /* 0x00000059ff087219 */ /* 0x080fe60000011608 */
[----:B------:R-:W-:Y:S01]  /*4f10*/  IMAD R97, R94, R6, R97 ;  /* 0x000000065e617224 */ /* 0x000fe200078e0261 */
[----:B------:R-:W-:Y:S05]  /*4f20*/  SEL R9, R5, R8, !P2 ;  /* 0x0000000805097207 */ /* 0x000fea0005000000 */
[----:B------:R-:W-:Y:S02]  /*4f30*/  IMAD.MOV R8, RZ, RZ, -R9 ;  /* 0x000000ffff087224 */ /* 0x000fe400078e0a09 */
[C---:B------:R-:W-:Y:S04]  /*4f40*/  @!P0 IMAD.HI.U32 R4, R3.reuse, R88, RZ ;  /* 0x0000005803048227 */ /* 0x040fe800078e00ff */
[----:B------:R-:W-:Y:S01]  /*4f50*/  IMAD R8, R92, R8, R5 ;  /* 0x000000085c087224 */ /* 0x000fe200078e0205 */
[----:B------:R-:W-:Y:S04]  /*4f60*/  @!P0 SHF.R.U32.HI R4, RZ, R89, R4 ;  /* 0x00000059ff048219 */ /* 0x000fe80000011604 */
[----:B------:R-:W-:Y:S02]  /*4f70*/  @!P0 SEL R0, R3, R4, !P2 ;  /* 0x0000000403008207 */ /* 0x000fe40005000000 */
[----:B------:R-:W-:Y:S02]  /*4f80*/  IADD3 R4, PT, PT, -R5, RZ, RZ ;  /* 0x000000ff05047210 */ /* 0x000fe40007ffe1ff */
[----:B------:R-:W-:Y:S01]  /*4f90*/  @!P0 IADD3 R9, PT, PT, R9, -R0, RZ ;  /* 0x8000000009098210 */ /* 0x000fe20007ffe0ff */
[----:B------:R-:W-:Y:S02]  /*4fa0*/  @!P0 IMAD R0, R7, R8, R0 ;  /* 0x0000000807008224 */ /* 0x000fe400078e0200 */
[----:B------:R-:W-:Y:S02]  /*4fb0*/  IMAD R95, R90, R4, R95 ;  /* 0x000000045a5f7224 */ /* 0x000fe400078e025f */
[----:B------:R-:W-:Y:S02]  /*4fc0*/  @!P0 IMAD R5, R9, R92, R3 ;  /* 0x0000005c09058224 */ /* 0x000fe400078e0203 */
[----:B------:R-:W-:Y:S04]  /*4fd0*/  @!P0 IMAD.MOV.U32 R3, RZ, RZ, R0 ;  /* 0x000000ffff038224 */ /* 0x000fe800078e0000 */
[----:B------:R-:W-:Y:S02]  /*4fe0*/  IMAD R97, R3, R94, R97 ;  /* 0x0000005e03617224 */ /* 0x000fe400078e0261 */
[----:B------:R-:W-:Y:S07]  /*4ff0*/  IMAD R95, R5, R90, R95 ;  /* 0x0000005a055f7224 */ /* 0x000fee00078e025f */
.L_x_81:
[----:B-1----:R-:W-:Y:S01]  /*5000*/  @!P1 IMAD.HI.U32 R4, R95, R13, RZ ;  /* 0x0000000d5f049227 */ /* 0x002fe200078e00ff */
[----:B------:R-:W-:Y:S01]  /*5010*/  @!P1 ISETP.NE.AND P0, PT, R12, 0x1, PT ;  /* 0x000000010c00980c */ /* 0x000fe20003f05270 */
[----:B------:R-:W-:Y:S01]  /*5020*/  ULOP3.LUT UP0, URZ, UR43, 0x1b0, URZ, 0xc0, !UPT ;  /* 0x000001b02bff7892 */ /* 0x000fe2000f80c0ff */
[----:B------:R-:W-:Y:S01]  /*5030*/  @!P1 ISETP.NE.AND P2, PT, R10, 0x1, PT ;  /* 0x000000010a00980c */ /* 0x000fe20003f45270 */
[----:B------:R-:W-:Y:S01]  /*5040*/  @!P1 IMAD.HI.U32 R0, R97, R14, RZ ;  /* 0x0000000e61009227 */ /* 0x000fe200078e00ff */
[----:B------:R-:W-:Y:S02]  /*5050*/  @!P1 SHF.R.U32.HI R4, RZ, R11, R4 ;  /* 0x0000000bff049219 */ /* 0x000fe40000011604 */
[----:B------:R-:W-:Y:S01]  /*5060*/  @P4 SHF.R.U32.HI R212, RZ, 0x10, R17 ;  /* 0x00000010ffd44819 */ /* 0x000fe20000011611 */
[----:B------:R-:W-:Y:S01]  /*5070*/  VIADD R220, R220, 0x1 ;  /* 0x00000001dcdc7836 */ /* 0x000fe20000000000 */
[----:B------:R-:W-:Y:S02]  /*5080*/  @!P1 SHF.R.U32.HI R0, RZ, R15, R0 ;  /* 0x0000000fff009219 */ /* 0x000fe40000011600 */
[----:B------:R-:W-:Y:S02]  /*5090*/  @!P1 SEL R3, R95, R4, !P0 ;  /* 0x000000045f039207 */ /* 0x000fe40004000000 */
[----:B------:R-:W-:Y:S05]  /*50a0*/  @!P1 SEL R4, R97, R0, !P2 ;  /* 0x0000000061049207 */ /* 0x000fea0005000000 */
[----:B------:R-:W-:Y:S02]  /*50b0*/  @!P1 IMAD.IADD R0, R3, 0x1, -R4 ;  /* 0x0000000103009824 */ /* 0x000fe400078e0a04 */
[----:B------:R-:W-:Y:S02]  /*50c0*/  @!P1 IMAD.IADD R3, R4, 0x1, -R3 ;  /* 0x0000000104039824 */ /* 0x000fe400078e0a03 */
[----:B------:R-:W-:Y:S02]  /*50d0*/  @!P1 IMAD R97, R0, R10, R97 ;  /* 0x0000000a00619224 */ /* 0x000fe400078e0261 */
[----:B------:R-:W-:Y:S01]  /*50e0*/  @!P1 IMAD R95, R3, R12, R95 ;  /* 0x0000000c035f9224 */ /* 0x000fe200078e025f */
[----:B------:R-:W-:Y:S06]  /*50f0*/  BRA.U !UP0, `(.L_x_82) ;  /* 0x00000001087c7547 */ /* 0x000fec000b800000 */
[----:B------:R-:W1:Y:S01]  /*5100*/  LDCU.64 UR8, c[0x4][0x80] ;  /* 0x01001000ff0877ac */ /* 0x000e620008000a00 */
[----:B------:R-:W-:Y:S01]  /*5110*/  MOV R16, 0x0 ;  /* 0x0000000000107802 */ /* 0x000fe20000000f00 */
[----:B------:R-:W-:Y:S02]  /*5120*/  HFMA2 R12, -RZ, RZ, 0, 5.9604644775390625e-08 ;  /* 0x00000001ff0c7431 */ /* 0x000fe400000001ff */
[----:B------:R-:W-:Y:S01]  /*5130*/  IMAD.MOV.U32 R8, RZ, RZ, 0x70 ;  /* 0x00000070ff087424 */ /* 0x000fe200078e00ff */
[----:B------:R2:W3:Y:S01]  /*5140*/  LDC.64 R14, c[0x4][R16] ;  /* 0x01000000100e7b82 */ /* 0x0004e20000000a00 */
[----:B------:R-:W4:Y:S01]  /*5150*/  LDCU.64 UR6, c[0x4][0x88] ;  /* 0x01001100ff0677ac */ /* 0x000f220008000a00 */
[----:B------:R-:W-:Y:S01]  /*5160*/  IMAD.MOV.U32 R13, RZ, RZ, RZ ;  /* 0x000000ffff0d7224 */ /* 0x000fe200078e00ff */
[----:B------:R-:W2:Y:S01]  /*5170*/  LDCU.64 UR4, c[0x4][0x8] ;  /* 0x01000100ff0477ac */ /* 0x000ea20008000a00 */
[----:B-1----:R-:W-:Y:S01]  /*5180*/  MOV R5, UR9 ;  /* 0x0000000900057c02 */ /* 0x002fe20008000f00 */
[----:B------:R-:W-:Y:S01]  /*5190*/  IMAD.U32 R4, RZ, RZ, UR8 ;  /* 0x00000008ff047e24 */ /* 0x000fe2000f8e00ff */
[----:B----4-:R-:W-:Y:S01]  /*51a0*/  MOV R7, UR7 ;  /* 0x0000000700077c02 */ /* 0x010fe20008000f00 */
[----:B------:R-:W-:Y:S01]  /*51b0*/  IMAD.U32 R6, RZ, RZ, UR6 ;  /* 0x00000006ff067e24 */ /* 0x000fe2000f8e00ff */
[----:B--2---:R-:W-:Y:S01]  /*51c0*/  MOV R11, UR5 ;  /* 0x00000005000b7c02 */ /* 0x004fe20008000f00 */
[----:B------:R-:W-:Y:S02]  /*51d0*/  IMAD.U32 R10, RZ, RZ, UR4 ;  /* 0x00000004ff0a7e24 */ /* 0x000fe4000f8e00ff */
[----:B------:R-:W-:Y:S07]  /*51e0*/  LEPC R20, `(.L_x_83) ;  /* 0x000000001014794e */ /* 0x000fee0000000000 */
[----:B---3-5:R-:W-:Y:S05]  /*51f0*/  CALL.ABS.NOINC R14 ;  /* 0x000000000e007343 */ /* 0x028fea0003c00000 */
.L_x_83:
[----:B------:R-:W1:Y:S01]  /*5200*/  LDCU.64 UR8, c[0x4][0x80] ;  /* 0x01001000ff0877ac */ /* 0x000e620008000a00 */
[----:B------:R-:W2:Y:S01]  /*5210*/  LDC.64 R16, c[0x4][R16] ;  /* 0x0100000010107b82 */ /* 0x000ea20000000a00 */
[----:B------:R-:W-:Y:S02]  /*5220*/  HFMA2 R12, -RZ, RZ, 0, 5.9604644775390625e-08 ;  /* 0x00000001ff0c7431 */ /* 0x000fe400000001ff */
[----:B------:R-:W-:Y:S02]  /*5230*/  IMAD.MOV.U32 R8, RZ, RZ, 0x70 ;  /* 0x00000070ff087424 */ /* 0x000fe400078e00ff */
[----:B------:R-:W-:Y:S01]  /*5240*/  IMAD.MOV.U32 R13, RZ, RZ, RZ ;  /* 0x000000ffff0d7224 */ /* 0x000fe200078e00ff */
[----:B------:R-:W3:Y:S01]  /*5250*/  LDCU.64 UR6, c[0x4][0x88] ;  /* 0x01001100ff0677ac */ /* 0x000ee20008000a00 */
[----:B------:R-:W4:Y:S01]  /*5260*/  LDCU.64 UR4, c[0x4][0x8] ;  /* 0x01000100ff0477ac */ /* 0x000f220008000a00 */
[----:B-1----:R-:W-:Y:S02]  /*5270*/  MOV R4, UR8 ;  /* 0x0000000800047c02 */ /* 0x002fe40008000f00 */
[----:B------:R-:W-:Y:S02]  /*5280*/  MOV R5, UR9 ;  /* 0x0000000900057c02 */ /* 0x000fe40008000f00 */
[----:B---3--:R-:W-:Y:S01]  /*5290*/  MOV R7, UR7 ;  /* 0x0000000700077c02 */ /* 0x008fe20008000f00 */
[----:B------:R-:W-:Y:S01]  /*52a0*/  IMAD.U32 R6, RZ, RZ, UR6 ;  /* 0x00000006ff067e24 */ /* 0x000fe2000f8e00ff */
[----:B----4-:R-:W-:Y:S01]  /*52b0*/  MOV R11, UR5 ;  /* 0x00000005000b7c02 */ /* 0x010fe20008000f00 */
[----:B------:R-:W-:Y:S02]  /*52c0*/  IMAD.U32 R10, RZ, RZ, UR4 ;  /* 0x00000004ff0a7e24 */ /* 0x000fe4000f8e00ff */
[----:B------:R-:W-:Y:S07]  /*52d0*/  LEPC R20, `(.L_x_82) ;  /* 0x000000001014794e */ /* 0x000fee0000000000 */
[----:B--2---:R-:W-:Y:S05]  /*52e0*/  CALL.ABS.NOINC R16 ;  /* 0x0000000010007343 */ /* 0x004fea0003c00000 */
.L_x_82:
[----:B------:R-:W-:Y:S01]  /*52f0*/  ISETP.NE.U32.AND P2, PT, R190, RZ, PT ;  /* 0x000000ffbe00720c */ /* 0x000fe20003f45070 */
[----:B------:R-:W-:Y:S01]  /*5300*/  UISETP.NE.AND UP1, UPT, UR44, URZ, UPT ;  /* 0x000000ff2c00728c */ /* 0x000fe2000bf25270 */
[----:B------:R-:W-:Y:S02]  /*5310*/  ISETP.NE.U32.AND P4, PT, R186, RZ, PT ;  /* 0x000000ffba00720c */ /* 0x000fe40003f85070 */
[----:B------:R-:W-:Y:S02]  /*5320*/  ISETP.NE.AND.EX P2, PT, R191, RZ, PT, P2 ;  /* 0x000000ffbf00720c */ /* 0x000fe40003f45320 */
[----:B------:R-:W-:Y:S02]  /*5330*/  PLOP3.LUT P1, PT, PT, PT, PT, 0x8, 0x80 ;  /* 0x000000000080781c */ /* 0x000fe40003f2e170 */
[----:B------:R-:W-:Y:S02]  /*5340*/  PLOP3.LUT P0, PT, PT, PT, UP1, 0x80, 0x8 ;  /* 0x000000000008781c */ /* 0x000fe40003f0f018 */
[----:B------:R-:W-:Y:S02]  /*5350*/  ISETP.NE.AND.EX P4, PT, R187, RZ, PT, P4 ;  /* 0x000000ffbb00720c */ /* 0x000fe40003f85340 */
[----:B------:R-:W1:Y:S09]  /*5360*/  @UP1 LDCU.64 UR4, c[0x0][0x888] ;  /* 0x00011100ff0417ac */ /* 0x000e720008000a00 */
[----:B------:R-:W-:Y:S01]  /*5370*/  @P0 PLOP3.LUT P1, PT, P2, PT, PT, 0x80, 0x8 ;  /* 0x000000000008081c */ /* 0x000fe2000172f070 */
[----:B-1----:R-:W-:Y:S04]  /*5380*/  @UP1 UISETP.NE.U32.AND UP0, UPT, UR4, URZ, UPT ;  /* 0x000000ff0400128c */ /* 0x002fe8000bf05070 */
[----:B------:R-:W-:Y:S04]  /*5390*/  @UP1 UISETP.NE.AND.EX UP0, UPT, UR5, URZ, UPT, UP0 ;  /* 0x000000ff0500128c */ /* 0x000fe8000bf05300 */
[----:B------:R-:W-:Y:S01]  /*53a0*/  @UP1 USEL UR4, URZ, 0xffffffff, UP0 ;  /* 0xffffffffff041887 */ /* 0x000fe20008000000 */
[----:B------:R-:W-:Y:S11]  /*53b0*/  @!P2 BRA `(.L_x_84) ;  /* 0x00000000002ca947 */ /* 0x000ff60003800000 */
[----:B------:R-:W-:Y:S01]  /*53c0*/  ISETP.NE.U32.AND P3, PT, R188, RZ, PT ;  /* 0x000000ffbc00720c */ /* 0x000fe20003f65070 */
[----:B------:R-:W-:Y:S03]  /*53d0*/  IMAD.MOV.U32 R206, RZ, RZ, 0x1 ;  /* 0x00000001ffce7424 */ /* 0x000fe600078e00ff */
[----:B------:R-:W-:Y:S11]  /*53e0*/  ISETP.NE.AND.EX P3, PT, R189, RZ, PT, P3 ;  /* 0x000000ffbd00720c */ /* 0x000ff60003f65330 */
[----:B------:R-:W-:Y:S02]  /*53f0*/  @!UPT UIADD3 URZ, UPT, UPT, URZ, URZ, URZ ;  /* 0x000000fffffff290 */ /* 0x000fe4000fffe0ff */
[----:B------:R-:W1:Y:S01]  /*5400*/  @P3 LDC.64 R4, c[0x0][0x888] ;  /* 0x00022200ff043b82 */ /* 0x000e620000000a00 */
[----:B------:R-:W-:Y:S04]  /*5410*/  @P3 IMAD R0, R190, UR36, RZ ;  /* 0x00000024be003c24 */ /* 0x000fe8000f8e02ff */
[----:B-1----:R-:W-:Y:S04]  /*5420*/  @P3 IMAD.WIDE R4, R0, 0x4, R4 ;  /* 0x0000000400043825 */ /* 0x002fe800078e0204 */
[----:B------:R-:W-:Y:S01]  /*5430*/  HFMA2 R0, -RZ, RZ, 0, 5.9604644775390625e-08 ;  /* 0x00000001ff007431 */ /* 0x000fe200000001ff */
[----:B-----5:R1:W5:Y:S04]  /*5440*/  @P3 LDG.E R101, desc[UR46][R4.64] ;  /* 0x0000002e04653981 */ /* 0x020368000c1e1900 */
[----:B------:R-:W-:Y:S01]  /*5450*/  @!P3 PRMT R206, R0, 0x7610, R206 ;  /* 0x0000761000ceb816 */ /* 0x000fe200000000ce */
[----:B-1----:R-:W2:Y:S06]  /*5460*/  @!P3 LDC R101, c[0x0][0x880] ;  /* 0x00022000ff65bb82 */ /* 0x002eac0000000800 */
.L_x_84:
[----:B------:R-:W-:Y:S05]  /*5470*/  @!P4 BRA `(.L_x_85) ;  /* 0x000000000020c947 */ /* 0x000fea0003800000 */
[----:B------:R-:W-:Y:S04]  /*5480*/  ISETP.NE.U32.AND P3, PT, R184, RZ, PT ;  /* 0x000000ffb800720c */ /* 0x000fe80003f65070 */
[----:B------:R-:W-:Y:S11]  /*5490*/  ISETP.NE.AND.EX P3, PT, R185, RZ, PT, P3 ;  /* 0x000000ffb900720c */ /* 0x000ff60003f65330 */
[----:B------:R-:W-:Y:S02]  /*54a0*/  @!UPT UIADD3 URZ, UPT, UPT, URZ, URZ, URZ ;  /* 0x000000fffffff290 */ /* 0x000fe4000fffe0ff */
[----:B------:R-:W1:Y:S01]  /*54b0*/  @P3 LDC.64 R4, c[0x0][0x8a8] ;  /* 0x00022a00ff043b82 */ /* 0x000e620000000a00 */
[----:B------:R-:W-:Y:S04]  /*54c0*/  @P3 IMAD R0, R186, UR36, RZ ;  /* 0x00000024ba003c24 */ /* 0x000fe8000f8e02ff */
[----:B-1----:R-:W-:Y:S05]  /*54d0*/  @P3 IMAD.WIDE R4, R0, 0x4, R4 ;  /* 0x0000000400043825 */ /* 0x002fea00078e0204 */
[----:B-----5:R1:W5:Y:S02]  /*54e0*/  @P3 LDG.E R98, desc[UR46][R4.64] ;  /* 0x0000002e04623981 */ /* 0x020364000c1e1900 */
[----:B-1----:R-:W3:Y:S02]  /*54f0*/  @!P3 LDC R98, c[0x0][0x8a0] ;  /* 0x00022800ff62bb82 */ /* 0x002ee40000000800 */
.L_x_85:
[----:B--2--5:R-:W-:Y:S01]  /*5500*/  @P0 FSETP.NEU.AND P4, PT, R101, RZ, PT ;  /* 0x000000ff6500020b */ /* 0x024fe20003f8d000 */
[----:B------:R-:W-:Y:S01]  /*5510*/  IMAD.U32 R3, RZ, RZ, UR4 ;  /* 0x00000004ff037e24 */ /* 0x000fe2000f8e00ff */
[----:B------:R-:W-:Y:S01]  /*5520*/  @P0 LOP3.LUT P3, RZ, R206, 0xff, RZ, 0xc0, !PT ;  /* 0x000000ffceff0812 */ /* 0x000fe2000786c0ff */
[----:B------:R-:W-:Y:S01]  /*5530*/  BSSY B1, `(.L_x_86) ;  /* 0x0000058000017945 */ /* 0x000fe20003800000 */
[----:B------:R-:W-:Y:S02]  /*5540*/  @P0 SEL R4, RZ, 0xffffffff, P4 ;  /* 0xffffffffff040807 */ /* 0x000fe40002000000 */
[----:B------:R-:W-:Y:S02]  /*5550*/  CS2R R182, SRZ ;  /* 0x0000000000b67805 */ /* 0x000fe4000001ff00 */
[----:B------:R-:W-:Y:S02]  /*5560*/  LEA R160, R96, UR40, 0x3 ;  /* 0x0000002860a07c11 */ /* 0x000fe4000f8e18ff */
[----:B------:R-:W-:Y:S02]  /*5570*/  CS2R R180, SRZ ;  /* 0x0000000000b47805 */ /* 0x000fe4000001ff00 */
[----:B------:R-:W-:Y:S02]  /*5580*/  @P1 SEL R4, R3, R4, !P3 ;  /* 0x0000000403041207 */ /* 0x000fe40005800000 */
[----:B------:R-:W-:Y:S02]  /*5590*/  CS2R R174, SRZ ;  /* 0x0000000000ae7805 */ /* 0x000fe4000001ff00 */
[----:B------:R-:W-:Y:S02]  /*55a0*/  LOP3.LUT R3, R216, 0x1, RZ, 0x3c, !PT ;  /* 0x00000001d8037812 */ /* 0x000fe400078e3cff */
[----:B------:R-:W-:Y:S02]  /*55b0*/  CS2R R172, SRZ ;  /* 0x0000000000ac7805 */ /* 0x000fe4000001ff00 */
[----:B------:R-:W-:Y:S02]  /*55c0*/  @P0 LOP3.LUT R4, R4, 0x1, RZ, 0xc0, !PT ;  /* 0x0000000104040812 */ /* 0x000fe400078ec0ff */
[----:B------:R-:W-:Y:S02]  /*55d0*/  CS2R R166, SRZ ;  /* 0x0000000000a67805 */ /* 0x000fe4000001ff00 */
[----:B------:R-:W-:Y:S02]  /*55e0*/  SHF.L.U32 R9, R215, 0x1f, RZ ;  /* 0x0000001fd7097819 */ /* 0x000fe400000006ff */
[----:B------:R-:W-:Y:S02]  /*55f0*/  CS2R R164, SRZ ;  /* 0x0000000000a47805 */ /* 0x000fe4000001ff00 */
[----:B------:R-:W-:Y:S01]  /*5600*/  ISETP.NE.U32.OR P5, PT, R4, 0x1, !P0 ;  /* 0x000000010400780c */ /* 0x000fe200047a5470 */
[----:B------:R-:W-:Y:S01]  /*5610*/  IMAD.U32 R4, RZ, RZ, UR42 ;  /* 0x0000002aff047e24 */ /* 0x000fe2000f8e00ff */
[----:B------:R-:W-:Y:S02]  /*5620*/  PLOP3.LUT P4, PT, PT, PT, PT, 0x8, 0x80 ;  /* 0x000000000080781c */ /* 0x000fe40003f8e170 */
[----:B------:R-:W-:Y:S02]  /*5630*/  CS2R R158, SRZ ;  /* 0x00000000009e7805 */ /* 0x000fe4000001ff00 */
[----:B------:R-:W-:Y:S02]  /*5640*/  P2R R221, PR, RZ, 0x20 ;  /* 0x00000020ffdd7803 */ /* 0x000fe40000000000 */
[----:B------:R-:W-:Y:S02]  /*5650*/  CS2R R156, SRZ ;  /* 0x00000000009c7805 */ /* 0x000fe4000001ff00 */
[----:B------:R-:W-:Y:S02]  /*5660*/  LEA R0, R4, UR40, 0x3 ;  /* 0x0000002804007c11 */ /* 0x000fe4000f8e18ff */
[----:B------:R-:W-:Y:S02]  /*5670*/  CS2R R150, SRZ ;  /* 0x0000000000967805 */ /* 0x000fe4000001ff00 */
[----:B------:R-:W-:Y:S02]  /*5680*/  CS2R R148, SRZ ;  /* 0x0000000000947805 */ /* 0x000fe4000001ff00 */
[----:B------:R-:W-:Y:S02]  /*5690*/  CS2R R142, SRZ ;  /* 0x00000000008e7805 */ /* 0x000fe4000001ff00 */
[----:B------:R-:W-:Y:S02]  /*56a0*/  CS2R R140, SRZ ;  /* 0x00000000008c7805 */ /* 0x000fe4000001ff00 */
[----:B------:R-:W-:Y:S02]  /*56b0*/  CS2R R134, SRZ ;  /* 0x0000000000867805 */ /* 0x000fe4000001ff00 */
[----:B------:R-:W-:Y:S02]  /*56c0*/  CS2R R132, SRZ ;  /* 0x0000000000847805 */ /* 0x000fe4000001ff00 */
[----:B------:R-:W-:Y:S02]  /*56d0*/  @P5 SHF.L.U32 R5, R3, 0x1f, RZ ;  /* 0x0000001f03055819 */ /* 0x000fe400000006ff */
[----:B------:R-:W-:Y:S02]  /*56e0*/  CS2R R126, SRZ ;  /* 0x00000000007e7805 */ /* 0x000fe4000001ff00 */
[----:B------:R-:W-:Y:S02]  /*56f0*/  CS2R R124, SRZ ;  /* 0x00000000007c7805 */ /* 0x000fe4000001ff00 */
[----:B------:R-:W-:Y:S01]  /*5700*/  CS2R R118, SRZ ;  /* 0x0000000000767805 */ /* 0x000fe2000001ff00 */
[----:B------:R-:W1:Y:S01]  /*5710*/  @P5 SYNCS.PHASECHK.TRANS64.TRYWAIT P0, [R0+URZ+0x60], R5 ;  /* 0x00006005000055a7 */ /* 0x000e6200080011ff */
[----:B------:R-:W-:Y:S02]  /*5720*/  CS2R R116, SRZ ;  /* 0x0000000000747805 */ /* 0x000fe4000001ff00 */
[----:B------:R-:W-:Y:S02]  /*5730*/  CS2R R110, SRZ ;  /* 0x00000000006e7805 */ /* 0x000fe4000001ff00 */
[----:B------:R-:W-:Y:S01]  /*5740*/  CS2R R108, SRZ ;  /* 0x00000000006c7805 */ /* 0x000fe2000001ff00 */
[----:B------:R2:W4:Y:S01]  /*5750*/  SYNCS.PHASECHK.TRANS64.TRYWAIT P3, [R160+URZ+0xb0], R9 ;  /* 0x0000b009a00075a7 */ /* 0x00052200080611ff */
[----:B-1----:R-:W-:Y:S01]  /*5760*/  @P5 PLOP3.LUT P4, PT, P0, PT, PT, 0x8, 0x80 ;  /* 0x000000000080581c */ /* 0x002fe2000078e170 */
[----:B------:R-:W-:Y:S01]  /*5770*/  @!UPT UIADD3 URZ, UPT, UPT, URZ, URZ, URZ ;  /* 0x000000fffffff290 */ /* 0x000fe2000fffe0ff */
[----:B--2---:R-:W-:Y:S11]  /*5780*/  @!P5 BRA `(.L_x_87) ;  /* 0x0000000000c8d947 */ /* 0x004ff60003800000 */
[----:B------:R-:W-:Y:S01]  /*5790*/  ISETP.NE.U32.AND P0, PT, RZ, UR38, PT ;  /* 0x00000026ff007c0c */ /* 0x000fe2000bf05070 */
[----:B------:R-:W-:Y:S01]  /*57a0*/  BSSY B0, `(.L_x_88) ;  /* 0x000000d000007945 */ /* 0x000fe20003800000 */
[----:B------:R-:W-:Y:S02]  /*57b0*/  FSETP.NEU.AND P1, PT, R101, RZ, PT ;  /* 0x000000ff6500720b */ /* 0x000fe40003f2d000 */
[----:B------:R-:W-:Y:S02]  /*57c0*/  ISETP.NE.AND.EX P0, PT, RZ, UR39, PT, P0 ;  /* 0x00000027ff007c0c */ /* 0x000fe4000bf05300 */
[----:B------:R-:W-:Y:S02]  /*57d0*/  SEL R4, RZ, 0xffffffff, P1 ;  /* 0xffffffffff047807 */ /* 0x000fe40000800000 */
[----:B------:R-:W-:Y:S02]  /*57e0*/  LOP3.LUT P1, RZ, R206, 0xff, RZ, 0xc0, !PT ;  /* 0x000000ffceff7812 */ /* 0x000fe4000782c0ff */
[----:B------:R-:W-:Y:S04]  /*57f0*/  SEL R5, RZ, 0xffffffff, P0 ;  /* 0xffffffffff057807 */ /* 0x000fe80000000000 */
[----:B------:R-:W-:Y:S01]  /*5800*/  @P2 SEL R4, R5, R4, !P1 ;  /* 0x0000000405042207 */ /* 0x000fe20004800000 */
[----:B------:R-:W-:Y:S03]  /*5810*/  IMAD.U32 R5, RZ, RZ, UR42 ;  /* 0x0000002aff057e24 */ /* 0x000fe6000f8e00ff */
[----:B------:R-:W-:Y:S01]  /*5820*/  LOP3.LUT R4, R4, 0x1, RZ, 0xc0, !PT ;  /* 0x0000000104047812 */ /* 0x000fe200078ec0ff */
[----:B------:R-:W-:Y:S06]  /*5830*/  @!P4 BRA `(.L_x_89) ;  /* 0x00000000000cc947 */ /* 0x000fec0003800000 */
[----:B------:R-:W-:Y:S04]  /*5840*/  SHF.L.U32 R3, R3, 0x1f, RZ ;  /* 0x0000001f03037819 */ /* 0x000fe800000006ff */
[----:B------:R-:W1:Y:S02]  /*5850*/  SYNCS.PHASECHK.TRANS64.TRYWAIT P0, [R0+URZ+0x60], R3 ;  /* 0x00006003000075a7 */ /* 0x000e6400080011ff */
[----:B-1----:R-:W-:Y:S05]  /*5860*/  @!P0 BRA `(.L_x_90) ;  /* 0x0000002c00008947 */ /* 0x002fea0003800000 */
.L_x_89:
[----:B------:R-:W-:Y:S05]  /*5870*/  BSYNC B0 ;  /* 0x0000000000007941 */ /* 0x000fea0003800000 */
.L_x_88:
[----:B------:R-:W-:Y:S02]  /*5880*/  ISETP.NE.U32.AND P0, PT, R4, 0x1, PT ;  /* 0x000000010400780c */ /* 0x000fe40003f05070 */
[----:B------:R-:W-:Y:S02]  /*5890*/  CS2R R110, SRZ ;  /* 0x00000000006e7805 */ /* 0x000fe4000001ff00 */
        /* <DEDUP_REMOVED lines=10> */
[----:B------:R-:W-:Y:S01]  /*5940*/  CS2R R116, SRZ ;  /* 0x0000000000747805 */ /* 0x000fe2000001ff00 */
[----:B-1----:R-:W-:Y:S01]  /*5950*/  @P0 IMAD R0, R5, 0x2800, R210 ;  /* 0x0000280005000824 */ /* 0x002fe200078e02d2 */
[----:B------:R-:W-:Y:S02]  /*5960*/  CS2R R134, SRZ ;  /* 0x0000000000867805 */ /* 0x000fe4000001ff00 */
[----:B------:R-:W-:Y:S02]  /*5970*/  CS2R R132, SRZ ;  /* 0x0000000000847805 */ /* 0x000fe4000001ff00 */
[----:B------:R-:W-:Y:S02]  /*5980*/  CS2R R150, SRZ ;  /* 0x0000000000967805 */ /* 0x000fe4000001ff00 */
[----:B------:R-:W-:Y:S02]  /*5990*/  CS2R R148, SRZ ;  /* 0x0000000000947805 */ /* 0x000fe4000001ff00 */
[----:B------:R-:W-:Y:S02]  /*59a0*/  @P0 LEA R4, R0, UR40, 0x1 ;  /* 0x0000002800040c11 */ /* 0x000fe4000f8e08ff */
[----:B------:R-:W-:Y:S02]  /*59b0*/  CS2R R166, SRZ ;  /* 0x0000000000a67805 */ /* 0x000fe4000001ff00 */
[----:B------:R-:W-:Y:S01]  /*59c0*/  CS2R R164, SRZ ;  /* 0x0000000000a47805 */ /* 0x000fe2000001ff00 */
[----:B------:R-:W-:Y:S01]  /*59d0*/  IMAD.MOV.U32 R182, RZ, RZ, RZ ;  /* 0x000000ffffb67224 */ /* 0x000fe200078e00ff */
[----:B------:R-:W-:Y:S01]  /*59e0*/  CS2R R180, SRZ ;  /* 0x0000000000b47805 */ /* 0x000fe2000001ff00 */
[----:B------:R-:W-:Y:S01]  /*59f0*/  @P0 IMAD R0, R217, 0x2, R4 ;  /* 0x00000002d9000824 */ /* 0x000fe200078e0204 */
[----:B------:R-:W-:Y:S05]  /*5a00*/  @P0 WARPSYNC.ALL ;  /* 0x0000000000000948 */ /* 0x000fea0003800000 */
[----:B------:R1:W2:Y:S04]  /*5a10*/  @P0 LDSM.16.M88.4 R108, [R4+0x200] ;  /* 0x00020000046c083b */ /* 0x0002a80000000200 */
[----:B------:R1:W1:Y:S04]  /*5a20*/  @P0 LDSM.16.M88.4 R124, [R4+0x1200] ;  /* 0x00120000047c083b */ /* 0x0002680000000200 */
[----:B------:R1:W1:Y:S04]  /*5a30*/  @P0 LDSM.16.M88.4 R140, [R4+0x2200] ;  /* 0x00220000048c083b */ /* 0x0002680000000200 */
[----:B------:R1:W1:Y:S04]  /*5a40*/  @P0 LDSM.16.M88.4 R156, [R4+0x3200] ;  /* 0x00320000049c083b */ /* 0x0002680000000200 */
[----:B------:R1:W1:Y:S04]  /*5a50*/  @P0 LDSM.16.M88.4 R172, [R4+0x4200] ;  /* 0x0042000004ac083b */ /* 0x0002680000000200 */
[----:B------:R1:W1:Y:S04]  /*5a60*/  @P0 LDSM.16.M88.4 R116, [R0+0x200] ;  /* 0x000200000074083b */ /* 0x0002680000000200 */
[----:B------:R1:W1:Y:S04]  /*5a70*/  @P0 LDSM.16.M88.4 R132, [R0+0x1200] ;  /* 0x001200000084083b */ /* 0x0002680000000200 */
[----:B------:R1:W1:Y:S04]  /*5a80*/  @P0 LDSM.16.M88.4 R148, [R0+0x2200] ;  /* 0x002200000094083b */ /* 0x0002680000000200 */
[----:B------:R1:W1:Y:S04]  /*5a90*/  @P0 LDSM.16.M88.4 R164, [R0+0x3200] ;  /* 0x0032000000a4083b */ /* 0x0002680000000200 */
[----:B------:R1:W1:Y:S02]  /*5aa0*/  @P0 LDSM.16.M88.4 R180, [R0+0x4200] ;  /* 0x0042000000b4083b */ /* 0x0002640000000200 */
.L_x_87:
[----:B------:R-:W-:Y:S05]  /*5ab0*/  BSYNC B1 ;  /* 0x0000000000017941 */ /* 0x000fea0003800000 */
.L_x_86:
[----:B-1----:R-:W-:Y:S04]  /*5ac0*/  LEA.HI R0, R96, R96, RZ, 0x1 ;  /* 0x0000006060007211 */ /* 0x002fe800078f08ff */
[----:B------:R-:W-:Y:S02]  /*5ad0*/  SHF.R.U32.HI R7, RZ, 0x1, R0 ;  /* 0x00000001ff077819 */ /* 0x000fe40000011600 */
[----:B------:R-:W-:Y:S03]  /*5ae0*/  LOP3.LUT R5, R0, 0xffe, RZ, 0xc0, !PT ;  /* 0x00000ffe00057812 */ /* 0x000fe600078ec0ff */
[----:B------:R-:W-:Y:S02]  /*5af0*/  IMAD R3, R7, 0xa0, R2 ;  /* 0x000000a007037824 */ /* 0x000fe400078e0202 */
[----:B------:R-:W-:Y:S04]  /*5b00*/  IMAD.IADD R0, R96, 0x1, -R5 ;  /* 0x0000000160007824 */ /* 0x000fe800078e0a05 */
[----:B------:R-:W-:Y:S05]  /*5b10*/  IMAD R99, R0, 0x100000, R3 ;  /* 0x0010000000637824 */ /* 0x000fea00078e0203 */
[----:B------:R-:W-:Y:S04]  /*5b20*/  SHF.R.U32.HI R4, RZ, 0x15, R99 ;  /* 0x00000015ff047819 */ /* 0x000fe80000011663 */
[----:B------:R-:W-:Y:S01]  /*5b30*/  LOP3.LUT P0, RZ, R4, 0x3, R211, 0x48, !PT ;  /* 0x0000000304ff7812 */ /* 0x000fe200078048d3 */
[----:B------:R-:W-:Y:S01]  /*5b40*/  @!UPT UIADD3 URZ, UPT, UPT, URZ, URZ, URZ ;  /* 0x000000fffffff290 */ /* 0x000fe2000fffe0ff */
[----:B----4-:R-:W-:Y:S11]  /*5b50*/  @P3 BRA `(.L_x_91) ;  /* 0x0000000000083947 */ /* 0x010ff60003800000 */
[----:B------:R-:W1:Y:S02]  /*5b60*/  SYNCS.PHASECHK.TRANS64.TRYWAIT P1, [R160+URZ+0xb0], R9 ;  /* 0x0000b009a00075a7 */ /* 0x000e6400080211ff */
[----:B-1----:R-:W-:Y:S05]  /*5b70*/  @!P1 BRA `(.L_x_92) ;  /* 0x0000002800509947 */ /* 0x002fea0003800000 */
.L_x_91:
[----:B------:R-:W-:Y:S05]  /*5b80*/  @!P0 BRA `(.L_x_93) ;  /* 0x0000000000408947 */ /* 0x000fea0003800000 */
[----:B------:R-:W4:Y:S01]  /*5b90*/  LDCU.64 UR8, c[0x4][0x70] ;  /* 0x01000e00ff0877ac */ /* 0x000f220008000a00 */
[----:B------:R-:W-:Y:S01]  /*5ba0*/  MOV R15, 0x0 ;  /* 0x00000000000f7802 */ /* 0x000fe20000000f00 */
[----:B------:R-:W-:Y:S02]  /*5bb0*/  HFMA2 R12, -RZ, RZ, 0, 5.9604644775390625e-08 ;  /* 0x00000001ff0c7431 */ /* 0x000fe400000001ff */
[----:B------:R-:W-:Y:S02]  /*5bc0*/  IMAD.MOV.U32 R8, RZ, RZ, 0x192 ;  /* 0x00000192ff087424 */ /* 0x000fe400078e00ff */
[----:B------:R-:W-:Y:S01]  /*5bd0*/  IMAD.MOV.U32 R13, RZ, RZ, RZ ;  /* 0x000000ffff0d7224 */ /* 0x000fe200078e00ff */
[----:B------:R-:W5:Y:S01]  /*5be0*/  LDCU.64 UR6, c[0x4][0x78] ;  /* 0x01000f00ff0677ac */ /* 0x000f620008000a00 */
[----:B------:R-:W1:Y:S01]  /*5bf0*/  LDC.64 R14, c[0x4][R15] ;  /* 0x010000000f0e7b82 */ /* 0x000e620000000a00 */
[----:B------:R-:W2:Y:S01]  /*5c00*/  LDCU.64 UR4, c[0x4][0x10] ;  /* 0x01000200ff0477ac */ /* 0x000ea20008000a00 */
[----:B----4-:R-:W-:Y:S01]  /*5c10*/  MOV R5, UR9 ;  /* 0x0000000900057c02 */ /* 0x010fe20008000f00 */
[----:B------:R-:W-:Y:S01]  /*5c20*/  IMAD.U32 R4, RZ, RZ, UR8 ;  /* 0x00000008ff047e24 */ /* 0x000fe2000f8e00ff */
[----:B-----5:R-:W-:Y:S01]  /*5c30*/  MOV R7, UR7 ;  /* 0x0000000700077c02 */ /* 0x020fe20008000f00 */
[----:B------:R-:W-:Y:S01]  /*5c40*/  IMAD.U32 R6, RZ, RZ, UR6 ;  /* 0x00000006ff067e24 */ /* 0x000fe2000f8e00ff */
[----:B--2---:R-:W-:Y:S01]  /*5c50*/  MOV R11, UR5 ;  /* 0x00000005000b7c02 */ /* 0x004fe20008000f00 */
[----:B------:R-:W-:Y:S02]  /*5c60*/  IMAD.U32 R10, RZ, RZ, UR4 ;  /* 0x00000004ff0a7e24 */ /* 0x000fe4000f8e00ff */
[----:B------:R-:W-:Y:S07]  /*5c70*/  LEPC R20, `(.L_x_93) ;  /* 0x000000001014794e */ /* 0x000fee0000000000 */
[----:B-1-3--:R-:W-:Y:S05]  /*5c80*/  CALL.ABS.NOINC R14 ;  /* 0x000000000e007343 */ /* 0x00afea0003c00000 */
.L_x_93:
[----:B------:R-:W-:Y:S05]  /*5c90*/  WARPSYNC.ALL ;  /* 0x0000000000007948 */ /* 0x000fea0003800000 */
[C---:B------:R-:W-:Y:S01]  /*5ca0*/  R2UR UR4, R99.reuse ;  /* 0x00000000630472ca */ /* 0x040fe200000e0000 */
[----:B------:R-:W-:Y:S05]  /*5cb0*/  VIADD R0, R99, 0x20 ;  /* 0x0000002063007836 */ /* 0x000fea0000000000 */
[----:B------:R-:W-:Y:S04]  /*5cc0*/  SHF.R.U32.HI R0, RZ, 0x15, R0 ;  /* 0x00000015ff007819 */ /* 0x000fe80000011600 */
[----:B------:R-:W-:Y:S03]  /*5cd0*/  LOP3.LUT P0, RZ, R0, 0x3, R211, 0x48, !PT ;  /* 0x0000000300ff7812 */ /* 0x000fe600078048d3 */
[----:B------:R-:W4:Y:S10]  /*5ce0*/  LDTM.16dp256bit.x4 R72, tmem[UR4] ;  /* 0x00000004004879ee */ /* 0x000f340008120000 */
[----:B----4-:R-:W-:Y:S05]  /*5cf0*/  @!P0 BRA `(.L_x_94) ;  /* 0x0000000000408947 */ /* 0x010fea0003800000 */
        /* <DEDUP_REMOVED lines=16> */
.L_x_94:
[----:B------:R-:W-:Y:S05]  /*5e00*/  WARPSYNC.ALL ;  /* 0x0000000000007948 */ /* 0x000fea0003800000 */
[C---:B------:R-:W-:Y:S01]  /*5e10*/  R2UR UR4, R99.reuse ;  /* 0x00000000630472ca */ /* 0x040fe200000e0000 */
[----:B------:R-:W-:Y:S05]  /*5e20*/  VIADD R0, R99, 0x40 ;  /* 0x0000004063007836 */ /* 0x000fea0000000000 */
[----:B------:R-:W-:Y:S04]  /*5e30*/  SHF.R.U32.HI R0, RZ, 0x15, R0 ;  /* 0x00000015ff007819 */ /* 0x000fe80000011600 */
[----:B------:R-:W-:Y:S03]  /*5e40*/  LOP3.LUT P0, RZ, R0, 0x3, R211, 0x48, !PT ;  /* 0x0000000300ff7812 */ /* 0x000fe600078048d3 */
[----:B------:R-:W4:Y:S10]  /*5e50*/  LDTM.16dp256bit.x4 R56, tmem[UR4+0x20] ;  /* 0x00002004003879ee */ /* 0x000f340008120000 */
        /* <DEDUP_REMOVED lines=17> */
.L_x_95:
        /* <DEDUP_REMOVED lines=23> */
.L_x_96:
        /* <DEDUP_REMOVED lines=23> */
.L_x_97:
[----:B------:R-:W-:Y:S01]  /*6250*/  ISETP.NE.AND P0, PT, R218, RZ, PT ;  /* 0x000000ffda00720c */ /* 0x000fe20003f05270 */
[----:B------:R-:W-:Y:S05]  /*6260*/  WARPSYNC.ALL ;  /* 0x0000000000007948 */ /* 0x000fea0003800000 */
[--C-:B--2---:R-:W-:Y:S01]  /*6270*/  HADD2.F32 R100, -RZ, R108.reuse.H0_H0 ;  /* 0x2000006cff647230 */ /* 0x104fe20000004100 */
[----:B------:R-:W-:Y:S01]  /*6280*/  R2UR UR5, R160 ;  /* 0x00000000a00572ca */ /* 0x000fe200000e0000 */
[----:B------:R-:W-:Y:S01]  /*6290*/  HADD2.F32 R102, -RZ, R108.H1_H1 ;  /* 0x3000006cff667230 */ /* 0x000fe20000004100 */
[----:B------:R-:W-:Y:S01]  /*62a0*/  R2UR UR4, R99 ;  /* 0x00000000630472ca */ /* 0x000fe200000e0000 */
[--C-:B------:R-:W-:Y:S02]  /*62b0*/  HADD2.F32 R107, -RZ, R111.reuse.H0_H0 ;  /* 0x2000006fff6b7230 */ /* 0x100fe40000004100 */
[C---:B---3--:R-:W-:Y:S01]  /*62c0*/  FMUL R0, R98.reuse, R72 ;  /* 0x0000004862007220 */ /* 0x048fe20000400000 */
[----:B------:R-:W-:Y:S02]  /*62d0*/  HADD2.F32 R108, -RZ, R111.H1_H1 ;  /* 0x3000006fff6c7230 */ /* 0x000fe40000004100 */
[C---:B------:R-:W-:Y:S01]  /*62e0*/  FMUL R3, R98.reuse, R73 ;  /* 0x0000004962037220 */ /* 0x040fe20000400000 */
[--C-:B------:R-:W-:Y:S02]  /*62f0*/  HADD2.F32 R111, -RZ, R117.reuse.H0_H0 ;  /* 0x20000075ff6f7230 */ /* 0x100fe40000004100 */
[C---:B------:R-:W-:Y:S01]  /*6300*/  FFMA R0, R101.reuse, R100, R0 ;  /* 0x0000006465007223 */ /* 0x040fe20000000000 */
[----:B------:R-:W-:Y:S02]  /*6310*/  HADD2.F32 R112, -RZ, R117.H1_H1 ;  /* 0x30000075ff707230 */ /* 0x000fe40000004100 */
[----:B------:R-:W-:Y:S01]  /*6320*/  FFMA R3, R101, R102, R3 ;  /* 0x0000006665037223 */ /* 0x000fe20000000003 */
[--C-:B------:R-:W-:Y:S02]  /*6330*/  HADD2.F32 R113, -RZ, R118.reuse.H0_H0 ;  /* 0x20000076ff717230 */ /* 0x100fe40000004100 */
[C---:B------:R-:W-:Y:S01]  /*6340*/  FMUL R20, R98.reuse, R74 ;  /* 0x0000004a62147220 */ /* 0x040fe20000400000 */
[----:B------:R-:W-:Y:S01]  /*6350*/  HADD2.F32 R114, -RZ, R118.H1_H1 ;  /* 0x30000076ff727230 */ /* 0x000fe20000004100 */
[----:B------:R-:W-:Y:S01]  /*6360*/  UIADD3 UR5, UPT, UPT, UR5, 0xd0, URZ ;  /* 0x000000d005057890 */ /* 0x000fe2000fffe0ff */
[--C-:B------:R-:W-:Y:S01]  /*6370*/  HADD2.F32 R117, -RZ, R124.reuse.H0_H0 ;  /* 0x2000007cff757230 */ /* 0x100fe20000004100 */
[----:B-1----:R-:W1:Y:S01]  /*6380*/  LDTM.16dp256bit.x4 R4, tmem[UR4+0x80] ;  /* 0x00008004000479ee */ /* 0x002e620008120000 */
[----:B------:R-:W-:Y:S01]  /*6390*/  HADD2.F32 R118, -RZ, R124.H1_H1 ;  /* 0x3000007cff767230 */ /* 0x000fe20000004100 */
[----:B------:R-:W-:Y:S01]  /*63a0*/  NOP ;  /* 0x0000000000007918 */ /* 0x000fe20000000000 */
[--C-:B------:R-:W-:Y:S01]  /*63b0*/  HADD2.F32 R123, -RZ, R127.reuse.H0_H0 ;  /* 0x2000007fff7b7230 */ /* 0x100fe20000004100 */
[----:B------:R-:W-:Y:S01]  /*63c0*/  UPRMT UR5, UR37, 0x654, UR5 ;  /* 0x0000065425057896 */ /* 0x000fe20008000005 */
[----:B------:R-:W-:Y:S01]  /*63d0*/  HADD2.F32 R124, -RZ, R127.H1_H1 ;  /* 0x3000007fff7c7230 */ /* 0x000fe20000004100 */
[----:B------:R-:W-:Y:S01]  /*63e0*/  F2FP.F16.F32.PACK_AB R196, R3, R0 ;  /* 0x0000000003c4723e */ /* 0x000fe200000000ff */
[--C-:B------:R-:W-:Y:S02]  /*63f0*/  HADD2.F32 R127, -RZ, R133.reuse.H0_H0 ;  /* 0x20000085ff7f7230 */ /* 0x100fe40000004100 */
[C---:B------:R-:W-:Y:S01]  /*6400*/  FMUL R21, R98.reuse, R75 ;  /* 0x0000004b62157220 */ /* 0x040fe20000400000 */
[----:B------:R-:W-:Y:S02]  /*6410*/  HADD2.F32 R128, -RZ, R133.H1_H1 ;  /* 0x30000085ff807230 */ /* 0x000fe40000004100 */
[C---:B------:R-:W-:Y:S01]  /*6420*/  FMUL R22, R98.reuse, R76 ;  /* 0x0000004c62167220 */ /* 0x040fe20000400000 */
[--C-:B------:R-:W-:Y:S02]  /*6430*/  HADD2.F32 R129, -RZ, R134.reuse.H0_H0 ;  /* 0x20000086ff817230 */ /* 0x100fe40000004100 */
[C---:B------:R-:W-:Y:S01]  /*6440*/  FMUL R23, R98.reuse, R77 ;  /* 0x0000004d62177220 */ /* 0x040fe20000400000 */
[----:B------:R-:W-:Y:S01]  /*6450*/  HADD2.F32 R130, -RZ, R134.H1_H1 ;  /* 0x30000086ff827230 */ /* 0x000fe20000004100 */
[----:B-1----:R-:W-:Y:S01]  /*6460*/  SYNCS.ARRIVE.TRANS64.RED.A1T0 RZ, [UR5], RZ ;  /* 0x000000ffffff79a7 */ /* 0x002fe20008100405 */
[--C-:B------:R-:W-:Y:S02]  /*6470*/  HADD2.F32 R133, -RZ, R140.reuse.H0_H0 ;  /* 0x2000008cff857230 */ /* 0x100fe40000004100 */
[C---:B------:R-:W-:Y:S01]  /*6480*/  FMUL R72, R98.reuse, R78 ;  /* 0x0000004e62487220 */ /* 0x040fe20000400000 */
[----:B------:R-:W-:Y:S02]  /*6490*/  HADD2.F32 R134, -RZ, R140.H1_H1 ;  /* 0x3000008cff867230 */ /* 0x000fe40000004100 */
[C---:B------:R-:W-:Y:S01]  /*64a0*/  FMUL R73, R98.reuse, R79 ;  /* 0x0000004f62497220 */ /* 0x040fe20000400000 */
        /* <DEDUP_REMOVED lines=16> */
[----:B------:R-:W-:Y:S02]  /*65b0*/  HADD2.F32 R103, -RZ, R109.H0_H0 ;  /* 0x2000006dff677230 */ /* 0x000fe40000004100 */
[C---:B------:R-:W-:Y:S01]  /*65c0*/  FMUL R56, R98.reuse, R56 ;  /* 0x0000003862387220 */ /* 0x040fe20000400000 */
[--C-:B------:R-:W-:Y:S02]  /*65d0*/  HADD2.F32 R155, -RZ, R159.reuse.H0_H0 ;  /* 0x2000009fff9b7230 */ /* 0x100fe40000004100 */
[C---:B------:R-:W-:Y:S01]  /*65e0*/  FMUL R57, R98.reuse, R57 ;  /* 0x0000003962397220 */ /* 0x040fe20000400000 */
[----:B------:R-:W-:Y:S02]  /*65f0*/  HADD2.F32 R156, -RZ, R159.H1_H1 ;  /* 0x3000009fff9c7230 */ /* 0x000fe40000004100 */
[C---:B------:R-:W-:Y:S01]  /*6600*/  FFMA R20, R101.reuse, R103, R20 ;  /* 0x0000006765147223 */ /* 0x040fe20000000014 */
[----:B------:R-:W-:Y:S02]  /*6610*/  HADD2.F32 R160, -RZ, R165.H1_H1 ;  /* 0x300000a5ffa07230 */ /* 0x000fe40000004100 */
[C---:B------:R-:W-:Y:S01]  /*6620*/  FMUL R58, R98.reuse, R58 ;  /* 0x0000003a623a7220 */ /* 0x040fe20000400000 */
[--C-:B------:R-:W-:Y:S02]  /*6630*/  HADD2.F32 R161, -RZ, R166.reuse.H0_H0 ;  /* 0x200000a6ffa17230 */ /* 0x100fe40000004100 */
[C---:B------:R-:W-:Y:S01]  /*6640*/  FMUL R59, R98.reuse, R59 ;  /* 0x0000003b623b7220 */ /* 0x040fe20000400000 */
[----:B------:R-:W-:Y:S02]  /*6650*/  HADD2.F32 R162, -RZ, R166.H1_H1 ;  /* 0x300000a6ffa27230 */ /* 0x000fe40000004100 */
[C---:B------:R-:W-:Y:S01]  /*6660*/  FMUL R60, R98.reuse, R60 ;  /* 0x0000003c623c7220 */ /* 0x040fe20000400000 */
[----:B------:R-:W-:Y:S02]  /*6670*/  HADD2.F32 R104, -RZ, R109.H1_H1 ;  /* 0x3000006dff687230 */ /* 0x000fe40000004100 */
[C---:B------:R-:W-:Y:S01]  /*6680*/  FMUL R61, R98.reuse, R61 ;  /* 0x0000003d623d7220 */ /* 0x040fe20000400000 */
[----:B------:R-:W-:Y:S02]  /*6690*/  HADD2.F32 R159, -RZ, R165.H0_H0 ;  /* 0x200000a5ff9f7230 */ /* 0x000fe40000004100 */
[C---:B------:R-:W-:Y:S01]  /*66a0*/  FMUL R62, R98.reuse, R62 ;  /* 0x0000003e623e7220 */ /* 0x040fe20000400000 */
[----:B------:R-:W-:Y:S02]  /*66b0*/  HADD2.F32 R105, -RZ, R110.H0_H0 ;  /* 0x2000006eff697230 */ /* 0x000fe40000004100 */
[C---:B------:R-:W-:Y:S01]  /*66c0*/  FFMA R21, R101.reuse, R104, R21 ;  /* 0x0000006865157223 */ /* 0x040fe20000000015 */
[--C-:B------:R-:W-:Y:S02]  /*66d0*/  HADD2.F32 R165, -RZ, R172.reuse.H0_H0 ;  /* 0x200000acffa57230 */ /* 0x100fe40000004100 */
[C---:B------:R-:W-:Y:S01]  /*66e0*/  FMUL R63, R98.reuse, R63 ;  /* 0x0000003f623f7220 */ /* 0x040fe20000400000 */
[----:B------:R-:W-:Y:S02]  /*66f0*/  HADD2.F32 R166, -RZ, R172.H1_H1 ;  /* 0x300000acffa67230 */ /* 0x000fe40000004100 */
[----:B------:R-:W-:Y:S01]  /*6700*/  FFMA R22, R101, R105, R22 ;  /* 0x0000006965167223 */ /* 0x000fe20000000016 */
[--C-:B------:R-:W-:Y:S01]  /*6710*/  HADD2.F32 R171, -RZ, R175.reuse.H0_H0 ;  /* 0x200000afffab7230 */ /* 0x100fe20000004100 */
[----:B------:R-:W-:Y:S01]  /*6720*/  F2FP.F16.F32.PACK_AB R197, R21, R20 ;  /* 0x0000001415c5723e */ /* 0x000fe200000000ff */
[----:B------:R-:W-:Y:S02]  /*6730*/  HADD2.F32 R172, -RZ, R175.H1_H1 ;  /* 0x300000afffac7230 */ /* 0x000fe40000004100 */
[C---:B------:R-:W-:Y:S01]  /*6740*/  FMUL R64, R98.reuse, R64 ;  /* 0x0000004062407220 */ /* 0x040fe20000400000 */
[----:B------:R-:W-:Y:S02]  /*6750*/  HADD2.F32 R106, -RZ, R110.H1_H1 ;  /* 0x3000006eff6a7230 */ /* 0x000fe40000004100 */
[C---:B------:R-:W-:Y:S01]  /*6760*/  FMUL R65, R98.reuse, R65 ;  /* 0x0000004162417220 */ /* 0x040fe20000400000 */
[--C-:B------:R-:W-:Y:S02]  /*6770*/  HADD2.F32 R175, -RZ, R181.reuse.H0_H0 ;  /* 0x200000b5ffaf7230 */ /* 0x100fe40000004100 */
[C---:B------:R-:W-:Y:S01]  /*6780*/  FMUL R66, R98.reuse, R66 ;  /* 0x0000004262427220 */ /* 0x040fe20000400000 */
[----:B------:R-:W-:Y:S01]  /*6790*/  HADD2.F32 R176, -RZ, R181.H1_H1 ;  /* 0x300000b5ffb07230 */ /* 0x000fe20000004100 */
[----:B------:R-:W-:Y:S01]  /*67a0*/  MOV R181, UR42 ;  /* 0x0000002a00b57c02 */ /* 0x000fe20008000f00 */
[C---:B------:R-:W-:Y:S01]  /*67b0*/  FFMA R23, R101.reuse, R106, R23 ;  /* 0x0000006a65177223 */ /* 0x040fe20000000017 */
[C---:B------:R-:W-:Y:S01]  /*67c0*/  FFMA R72, R101.reuse, R107, R72 ;  /* 0x0000006b65487223 */ /* 0x040fe20000000048 */
[----:B------:R-:W-:Y:S01]  /*67d0*/  FFMA R73, R101, R108, R73 ;  /* 0x0000006c65497223 */ /* 0x000fe20000000049 */
[--C-:B------:R-:W-:Y:S02]  /*67e0*/  HADD2.F32 R177, -RZ, R182.reuse.H0_H0 ;  /* 0x200000b6ffb17230 */ /* 0x100fe40000004100 */
[C---:B------:R-:W-:Y:S01]  /*67f0*/  FMUL R67, R98.reuse, R67 ;  /* 0x0000004362437220 */ /* 0x040fe20000400000 */
[----:B------:R-:W-:Y:S01]  /*6800*/  IMAD R181, R181, 0x2800, R210 ;  /* 0x00002800b5b57824 */ /* 0x000fe200078e02d2 */
[----:B------:R-:W-:Y:S01]  /*6810*/  F2FP.F16.F32.PACK_AB R198, R23, R22 ;  /* 0x0000001617c6723e */ /* 0x000fe200000000ff */
[----:B------:R-:W-:Y:S01]  /*6820*/  HADD2.F32 R178, -RZ, R182.H1_H1 ;  /* 0x300000b6ffb27230 */ /* 0x000fe20000004100 */
[----:B------:R-:W-:Y:S01]  /*6830*/  F2FP.F16.F32.PACK_AB R199, R73, R72 ;  /* 0x0000004849c7723e */ /* 0x000fe200000000ff */
[--C-:B------:R-:W-:Y:S01]  /*6840*/  HADD2.F32 R109, -RZ, R116.reuse.H0_H0 ;  /* 0x20000074ff6d7230 */ /* 0x100fe20000004100 */
[----:B------:R-:W-:Y:S01]  /*6850*/  LEA R182, R181, UR40, 0x1 ;  /* 0x00000028b5b67c11 */ /* 0x000fe2000f8e08ff */
[----:B------:R-:W-:Y:S02]  /*6860*/  HADD2.F32 R110, -RZ, R116.H1_H1 ;  /* 0x30000074ff6e7230 */ /* 0x000fe40000004100 */
[C---:B------:R-:W-:Y:S01]  /*6870*/  FMUL R68, R98.reuse, R68 ;  /* 0x0000004462447220 */ /* 0x040fe20000400000 */
[----:B------:R-:W-:Y:S01]  /*6880*/  HADD2.F32 R163, -RZ, R167.H0_H0 ;  /* 0x200000a7ffa37230 */ /* 0x000fe20000004100 */
[----:B------:R-:W-:Y:S01]  /*6890*/  LEA R181, R217, R182, 0x1 ;  /* 0x000000b6d9b57211 */ /* 0x000fe200078e08ff */
[----:B------:R1:W-:Y:S01]  /*68a0*/  STSM.16.M88.4 [R182+0x200], R196 ;  /* 0x000200c4b6007844 */ /* 0x0003e20000000200 */
[C---:B------:R-:W-:Y:S01]  /*68b0*/  FFMA R74, R101.reuse, R109, R74 ;  /* 0x0000006d654a7223 */ /* 0x040fe2000000004a */
[C---:B------:R-:W-:Y:S01]  /*68c0*/  FFMA R75, R101.reuse, R110, R75 ;  /* 0x0000006e654b7223 */ /* 0x040fe2000000004b */
[--C-:B------:R-:W-:Y:S02]  /*68d0*/  HADD2.F32 R115, -RZ, R119.reuse.H0_H0 ;  /* 0x20000077ff737230 */ /* 0x100fe40000004100 */
[C---:B------:R-:W-:Y:S01]  /*68e0*/  FFMA R76, R101.reuse, R111, R76 ;  /* 0x0000006f654c7223 */ /* 0x040fe2000000004c */
[----:B------:R-:W-:Y:S02]  /*68f0*/  HADD2.F32 R116, -RZ, R119.H1_H1 ;  /* 0x30000077ff747230 */ /* 0x000fe40000004100 */
[----:B------:R-:W-:Y:S01]  /*6900*/  FFMA R77, R101, R112, R77 ;  /* 0x00000070654d7223 */ /* 0x000fe2000000004d */
[----:B------:R-:W-:Y:S01]  /*6910*/  F2FP.F16.F32.PACK_AB R200, R75, R74 ;  /* 0x0000004a4bc8723e */ /* 0x000fe200000000ff */
[C---:B------:R-:W-:Y:S01]  /*6920*/  FFMA R78, R101.reuse, R113, R78 ;  /* 0x00000071654e7223 */ /* 0x040fe2000000004e */
[----:B------:R-:W-:Y:S01]  /*6930*/  FFMA R79, R101, R114, R79 ;  /* 0x00000072654f7223 */ /* 0x000fe2000000004f */
[--C-:B------:R-:W-:Y:S01]  /*6940*/  HADD2.F32 R119, -RZ, R125.reuse.H0_H0 ;  /* 0x2000007dff777230 */ /* 0x100fe20000004100 */
[----:B------:R-:W-:Y:S01]  /*6950*/  F2FP.F16.F32.PACK_AB R201, R77, R76 ;  /* 0x0000004c4dc9723e */ /* 0x000fe200000000ff */
[----:B------:R-:W-:Y:S01]  /*6960*/  FFMA R80, R101, R115, R80 ;  /* 0x0000007365507223 */ /* 0x000fe20000000050 */
[----:B------:R-:W-:Y:S01]  /*6970*/  HADD2.F32 R120, -RZ, R125.H1_H1 ;  /* 0x3000007dff787230 */ /* 0x000fe20000004100 */
[----:B------:R-:W-:Y:S01]  /*6980*/  F2FP.F16.F32.PACK_AB R202, R79, R78 ;  /* 0x0000004e4fca723e */ /* 0x000fe200000000ff */
[C---:B------:R-:W-:Y:S01]  /*6990*/  FFMA R81, R101.reuse, R116, R81 ;  /* 0x0000007465517223 */ /* 0x040fe20000000051 */
[--C-:B------:R-:W-:Y:S02]  /*69a0*/  HADD2.F32 R121, -RZ, R126.reuse.H0_H0 ;  /* 0x2000007eff797230 */ /* 0x100fe40000004100 */
[C---:B------:R-:W-:Y:S01]  /*69b0*/  FFMA R56, R101.reuse, R117, R56 ;  /* 0x0000007565387223 */ /* 0x040fe20000000038 */
[----:B------:R-:W-:Y:S02]  /*69c0*/  HADD2.F32 R122, -RZ, R126.H1_H1 ;  /* 0x3000007eff7a7230 */ /* 0x000fe40000004100 */
[----:B------:R-:W-:Y:S01]  /*69d0*/  FFMA R57, R101, R118, R57 ;  /* 0x0000007665397223 */ /* 0x000fe20000000039 */
[----:B------:R-:W-:Y:S01]  /*69e0*/  F2FP.F16.F32.PACK_AB R203, R81, R80 ;  /* 0x0000005051cb723e */ /* 0x000fe200000000ff */
[C---:B------:R-:W-:Y:S01]  /*69f0*/  FFMA R58, R101.reuse, R119, R58 ;  /* 0x00000077653a7223 */ /* 0x040fe2000000003a */
[C---:B------:R-:W-:Y:S01]  /*6a00*/  FFMA R59, R101.reuse, R120, R59 ;  /* 0x00000078653b7223 */ /* 0x040fe2000000003b */
[C---:B------:R-:W-:Y:S01]  /*6a10*/  FFMA R60, R101.reuse, R121, R60 ;  /* 0x00000079653c7223 */ /* 0x040fe2000000003c */
[C---:B------:R-:W-:Y:S01]  /*6a20*/  FFMA R61, R101.reuse, R122, R61 ;  /* 0x0000007a653d7223 */ /* 0x040fe2000000003d */
[----:B------:R2:W-:Y:S01]  /*6a30*/  STSM.16.M88.4 [R181+0x200], R200 ;  /* 0x000200c8b5007844 */ /* 0x0005e20000000200 */
[C---:B------:R-:W-:Y:S01]  /*6a40*/  FFMA R62, R101.reuse, R123, R62 ;  /* 0x0000007b653e7223 */ /* 0x040fe2000000003e */
[----:B------:R-:W-:Y:S01]  /*6a50*/  FFMA R63, R101, R124, R63 ;  /* 0x0000007c653f7223 */ /* 0x000fe2000000003f */
[--C-:B------:R-:W-:Y:S02]  /*6a60*/  HADD2.F32 R125, -RZ, R132.reuse.H0_H0 ;  /* 0x20000084ff7d7230 */ /* 0x100fe40000004100 */
[C---:B------:R-:W-:Y:S01]  /*6a70*/  FMUL R69, R98.reuse, R69 ;  /* 0x0000004562457220 */ /* 0x040fe20000400000 */
[----:B------:R-:W-:Y:S01]  /*6a80*/  HADD2.F32 R126, -RZ, R132.H1_H1 ;  /* 0x30000084ff7e7230 */ /* 0x000fe20000004100 */
[----:B-1----:R-:W-:Y:S01]  /*6a90*/  F2FP.F16.F32.PACK_AB R196, R57, R56 ;  /* 0x0000003839c4723e */ /* 0x002fe200000000ff */
[----:B------:R-:W-:Y:S01]  /*6aa0*/  HADD2.F32 R168, -RZ, R173.H1_H1 ;  /* 0x300000adffa87230 */ /* 0x000fe20000004100 */
[----:B------:R-:W-:Y:S01]  /*6ab0*/  F2FP.F16.F32.PACK_AB R197, R59, R58 ;  /* 0x0000003a3bc5723e */ /* 0x000fe200000000ff */
[----:B------:R-:W-:Y:S01]  /*6ac0*/  FFMA R64, R101, R125, R64 ;  /* 0x0000007d65407223 */ /* 0x000fe20000000040 */
[----:B------:R-:W-:Y:S01]  /*6ad0*/  F2FP.F16.F32.PACK_AB R198, R61, R60 ;  /* 0x0000003c3dc6723e */ /* 0x000fe200000000ff */
[----:B------:R-:W-:Y:S01]  /*6ae0*/  FFMA R65, R101, R126, R65 ;  /* 0x0000007e65417223 */ /* 0x000fe20000000041 */
[----:B------:R-:W-:Y:S01]  /*6af0*/  F2FP.F16.F32.PACK_AB R199, R63, R62 ;  /* 0x0000003e3fc7723e */ /* 0x000fe200000000ff */
[--C-:B------:R-:W-:Y:S02]  /*6b00*/  HADD2.F32 R131, -RZ, R135.reuse.H0_H0 ;  /* 0x20000087ff837230 */ /* 0x100fe40000004100 */
[C---:B------:R-:W-:Y:S01]  /*6b10*/  FFMA R66, R101.reuse, R127, R66 ;  /* 0x0000007f65427223 */ /* 0x040fe20000000042 */
[C---:B------:R-:W-:Y:S01]  /*6b20*/  FFMA R67, R101.reuse, R128, R67 ;  /* 0x0000008065437223 */ /* 0x040fe20000000043 */
[C---:B------:R-:W-:Y:S01]  /*6b30*/  FFMA R68, R101.reuse, R129, R68 ;  /* 0x0000008165447223 */ /* 0x040fe20000000044 */
[----:B------:R1:W-:Y:S01]  /*6b40*/  STSM.16.M88.4 [R182+0x1200], R196 ;  /* 0x001200c4b6007844 */ /* 0x0003e20000000200 */
[C---:B------:R-:W-:Y:S01]  /*6b50*/  FFMA R69, R101.reuse, R130, R69 ;  /* 0x0000008265457223 */ /* 0x040fe20000000045 */
[--C-:B------:R-:W-:Y:S02]  /*6b60*/  HADD2.F32 R169, -RZ, R174.reuse.H0_H0 ;  /* 0x200000aeffa97230 */ /* 0x100fe40000004100 */
[C---:B------:R-:W-:Y:S01]  /*6b70*/  FMUL R70, R98.reuse, R70 ;  /* 0x0000004662467220 */ /* 0x040fe20000400000 */
[----:B------:R-:W-:Y:S02]  /*6b80*/  HADD2.F32 R132, -RZ, R135.H1_H1 ;  /* 0x30000087ff847230 */ /* 0x000fe40000004100 */
[C---:B------:R-:W-:Y:S01]  /*6b90*/  FMUL R71, R98.reuse, R71 ;  /* 0x0000004762477220 */ /* 0x040fe20000400000 */
[----:B------:R-:W-:Y:S02]  /*6ba0*/  HADD2.F32 R170, -RZ, R174.H1_H1 ;  /* 0x300000aeffaa7230 */ /* 0x000fe40000004100 */
[C---:B------:R-:W-:Y:S01]  /*6bb0*/  FFMA R70, R101.reuse, R131, R70 ;  /* 0x0000008365467223 */ /* 0x040fe20000000046 */
[----:B------:R-:W-:Y:S02]  /*6bc0*/  HADD2.F32 R174, -RZ, R180.H1_H1 ;  /* 0x300000b4ffae7230 */ /* 0x000fe40000004100 */
[----:B------:R-:W-:Y:S01]  /*6bd0*/  FFMA R71, R101, R132, R71 ;  /* 0x0000008465477223 */ /* 0x000fe20000000047 */
[C---:B------:R-:W-:Y:S01]  /*6be0*/  FMUL R40, R98.reuse, R40 ;  /* 0x0000002862287220 */ /* 0x040fe20000400000 */
[--C-:B------:R-:W-:Y:S02]  /*6bf0*/  HADD2.F32 R135, -RZ, R141.reuse.H0_H0 ;  /* 0x2000008dff877230 */ /* 0x100fe40000004100 */
[C---:B------:R-:W-:Y:S01]  /*6c00*/  FMUL R41, R98.reuse, R41 ;  /* 0x0000002962297220 */ /* 0x040fe20000400000 */
[----:B------:R-:W-:Y:S01]  /*6c10*/  HADD2.F32 R136, -RZ, R141.H1_H1 ;  /* 0x3000008dff887230 */ /* 0x000fe20000004100 */
[----:B--2---:R-:W-:Y:S01]  /*6c20*/  F2FP.F16.F32.PACK_AB R200, R65, R64 ;  /* 0x0000004041c8723e */ /* 0x004fe200000000ff */
[----:B------:R-:W-:Y:S01]  /*6c30*/  FFMA R40, R101, R133, R40 ;  /* 0x0000008565287223 */ /* 0x000fe20000000028 */
[----:B------:R-:W-:Y:S01]  /*6c40*/  F2FP.F16.F32.PACK_AB R201, R67, R66 ;  /* 0x0000004243c9723e */ /* 0x000fe200000000ff */
[----:B------:R-:W-:Y:S01]  /*6c50*/  FFMA R41, R101, R134, R41 ;  /* 0x0000008665297223 */ /* 0x000fe20000000029 */
[----:B------:R-:W-:Y:S01]  /*6c60*/  F2FP.F16.F32.PACK_AB R202, R69, R68 ;  /* 0x0000004445ca723e */ /* 0x000fe200000000ff */
[C---:B------:R-:W-:Y:S01]  /*6c70*/  FMUL R42, R98.reuse, R42 ;  /* 0x0000002a622a7220 */ /* 0x040fe20000400000 */
[----:B------:R-:W-:Y:S01]  /*6c80*/  F2FP.F16.F32.PACK_AB R203, R71, R70 ;  /* 0x0000004647cb723e */ /* 0x000fe200000000ff */
[--C-:B------:R-:W-:Y:S02]  /*6c90*/  HADD2.F32 R137, -RZ, R142.reuse.H0_H0 ;  /* 0x2000008eff897230 */ /* 0x100fe40000004100 */
[C---:B------:R-:W-:Y:S01]  /*6ca0*/  FMUL R43, R98.reuse, R43 ;  /* 0x0000002b622b7220 */ /* 0x040fe20000400000 */
[C---:B------:R-:W-:Y:S01]  /*6cb0*/  FFMA R42, R101.reuse, R135, R42 ;  /* 0x00000087652a7223 */ /* 0x040fe2000000002a */
[----:B------:R-:W-:Y:S01]  /*6cc0*/  HADD2.F32 R138, -RZ, R142.H1_H1 ;  /* 0x3000008eff8a7230 */ /* 0x000fe20000004100 */
[----:B------:R2:W-:Y:S01]  /*6cd0*/  STSM.16.M88.4 [R181+0x1200], R200 ;  /* 0x001200c8b5007844 */ /* 0x0005e20000000200 */
[----:B------:R-:W-:Y:S01]  /*6ce0*/  FFMA R43, R101, R136, R43 ;  /* 0x00000088652b7223 */ /* 0x000fe2000000002b */
[C---:B------:R-:W-:Y:S01]  /*6cf0*/  FMUL R44, R98.reuse, R44 ;  /* 0x0000002c622c7220 */ /* 0x040fe20000400000 */
[C---:B------:R-:W-:Y:S01]  /*6d00*/  FMUL R45, R98.reuse, R45 ;  /* 0x0000002d622d7220 */ /* 0x040fe20000400000 */
[C---:B------:R-:W-:Y:S01]  /*6d10*/  FMUL R46, R98.reuse, R46 ;  /* 0x0000002e622e7220 */ /* 0x040fe20000400000 */
[C---:B------:R-:W-:Y:S01]  /*6d20*/  FMUL R47, R98.reuse, R47 ;  /* 0x0000002f622f7220 */ /* 0x040fe20000400000 */
[----:B-1----:R-:W-:Y:S01]  /*6d30*/  F2FP.F16.F32.PACK_AB R196, R41, R40 ;  /* 0x0000002829c4723e */ /* 0x002fe200000000ff */
[----:B------:R-:W-:Y:S01]  /*6d40*/  FFMA R44, R101, R137, R44 ;  /* 0x00000089652c7223 */ /* 0x000fe2000000002c */
[----:B------:R-:W-:Y:S01]  /*6d50*/  F2FP.F16.F32.PACK_AB R197, R43, R42 ;  /* 0x0000002a2bc5723e */ /* 0x000fe200000000ff */
[C---:B------:R-:W-:Y:S01]  /*6d60*/  FFMA R45, R101.reuse, R138, R45 ;  /* 0x0000008a652d7223 */ /* 0x040fe2000000002d */
[C---:B------:R-:W-:Y:S01]  /*6d70*/  FFMA R46, R101.reuse, R139, R46 ;  /* 0x0000008b652e7223 */ /* 0x040fe2000000002e */
[----:B------:R-:W-:Y:S01]  /*6d80*/  FFMA R47, R101, R140, R47 ;  /* 0x0000008c652f7223 */ /* 0x000fe2000000002f */
[--C-:B------:R-:W-:Y:S02]  /*6d90*/  HADD2.F32 R141, -RZ, R148.reuse.H0_H0 ;  /* 0x20000094ff8d7230 */ /* 0x100fe40000004100 */
[C---:B------:R-:W-:Y:S01]  /*6da0*/  FMUL R48, R98.reuse, R48 ;  /* 0x0000003062307220 */ /* 0x040fe20000400000 */
[----:B------:R-:W-:Y:S01]  /*6db0*/  F2FP.F16.F32.PACK_AB R198, R45, R44 ;  /* 0x0000002c2dc6723e */ /* 0x000fe200000000ff */
[----:B------:R-:W-:Y:S01]  /*6dc0*/  HADD2.F32 R142, -RZ, R148.H1_H1 ;  /* 0x30000094ff8e7230 */ /* 0x000fe20000004100 */
[----:B------:R-:W-:Y:S01]  /*6dd0*/  F2FP.F16.F32.PACK_AB R199, R47, R46 ;  /* 0x0000002e2fc7723e */ /* 0x000fe200000000ff */
[C---:B------:R-:W-:Y:S01]  /*6de0*/  FFMA R48, R101.reuse, R141, R48 ;  /* 0x0000008d65307223 */ /* 0x040fe20000000030 */
[C---:B------:R-:W-:Y:S01]  /*6df0*/  FMUL R49, R98.reuse, R49 ;  /* 0x0000003162317220 */ /* 0x040fe20000400000 */
[C---:B------:R-:W-:Y:S01]  /*6e00*/  FMUL R50, R98.reuse, R50 ;  /* 0x0000003262327220 */ /* 0x040fe20000400000 */
[C---:B------:R-:W-:Y:S01]  /*6e10*/  FMUL R51, R98.reuse, R51 ;  /* 0x0000003362337220 */ /* 0x040fe20000400000 */
[----:B------:R1:W-:Y:S01]  /*6e20*/  STSM.16.M88.4 [R182+0x2200], R196 ;  /* 0x002200c4b6007844 */ /* 0x0003e20000000200 */
[C---:B------:R-:W-:Y:S01]  /*6e30*/  FFMA R49, R101.reuse, R142, R49 ;  /* 0x0000008e65317223 */ /* 0x040fe20000000031 */
[C---:B------:R-:W-:Y:S01]  /*6e40*/  FFMA R50, R101.reuse, R143, R50 ;  /* 0x0000008f65327223 */ /* 0x040fe20000000032 */
[C---:B------:R-:W-:Y:S01]  /*6e50*/  FFMA R51, R101.reuse, R144, R51 ;  /* 0x0000009065337223 */ /* 0x040fe20000000033 */
[C---:B------:R-:W-:Y:S01]  /*6e60*/  FMUL R52, R98.reuse, R52 ;  /* 0x0000003462347220 */ /* 0x040fe20000400000 */
[C---:B------:R-:W-:Y:S01]  /*6e70*/  FMUL R53, R98.reuse, R53 ;  /* 0x0000003562357220 */ /* 0x040fe20000400000 */
[--C-:B------:R-:W-:Y:S02]  /*6e80*/  HADD2.F32 R147, -RZ, R151.reuse.H0_H0 ;  /* 0x20000097ff937230 */ /* 0x100fe40000004100 */
[C---:B------:R-:W-:Y:S01]  /*6e90*/  FMUL R54, R98.reuse, R54 ;  /* 0x0000003662367220 */ /* 0x040fe20000400000 */
[----:B------:R-:W-:Y:S02]  /*6ea0*/  HADD2.F32 R148, -RZ, R151.H1_H1 ;  /* 0x30000097ff947230 */ /* 0x000fe40000004100 */
[----:B------:R-:W-:Y:S01]  /*6eb0*/  FFMA R52, R101, R145, R52 ;  /* 0x0000009165347223 */ /* 0x000fe20000000034 */
[----:B--2---:R-:W-:Y:S01]  /*6ec0*/  F2FP.F16.F32.PACK_AB R200, R49, R48 ;  /* 0x0000003031c8723e */ /* 0x004fe200000000ff */
[----:B------:R-:W-:Y:S01]  /*6ed0*/  FFMA R53, R101, R146, R53 ;  /* 0x0000009265357223 */ /* 0x000fe20000000035 */
[----:B------:R-:W-:Y:S01]  /*6ee0*/  F2FP.F16.F32.PACK_AB R201, R51, R50 ;  /* 0x0000003233c9723e */ /* 0x000fe200000000ff */
[----:B------:R-:W-:Y:S01]  /*6ef0*/  FFMA R54, R101, R147, R54 ;  /* 0x0000009365367223 */ /* 0x000fe20000000036 */
[C---:B------:R-:W-:Y:S01]  /*6f00*/  FMUL R55, R98.reuse, R55 ;  /* 0x0000003762377220 */ /* 0x040fe20000400000 */
[C---:B------:R-:W-:Y:S01]  /*6f10*/  FMUL R24, R98.reuse, R24 ;  /* 0x0000001862187220 */ /* 0x040fe20000400000 */
[----:B------:R-:W-:Y:S01]  /*6f20*/  F2FP.F16.F32.PACK_AB R202, R53, R52 ;  /* 0x0000003435ca723e */ /* 0x000fe200000000ff */
[--C-:B------:R-:W-:Y:S02]  /*6f30*/  HADD2.F32 R151, -RZ, R157.reuse.H0_H0 ;  /* 0x2000009dff977230 */ /* 0x100fe40000004100 */
[C---:B------:R-:W-:Y:S01]  /*6f40*/  FFMA R55, R101.reuse, R148, R55 ;  /* 0x0000009465377223 */ /* 0x040fe20000000037 */
[----:B------:R-:W-:Y:S01]  /*6f50*/  FFMA R24, R101, R149, R24 ;  /* 0x0000009565187223 */ /* 0x000fe20000000018 */
[C---:B------:R-:W-:Y:S01]  /*6f60*/  FMUL R25, R98.reuse, R25 ;  /* 0x0000001962197220 */ /* 0x040fe20000400000 */
[----:B------:R-:W-:Y:S02]  /*6f70*/  HADD2.F32 R152, -RZ, R157.H1_H1 ;  /* 0x3000009dff987230 */ /* 0x000fe40000004100 */
[C---:B------:R-:W-:Y:S01]  /*6f80*/  FMUL R26, R98.reuse, R26 ;  /* 0x0000001a621a7220 */ /* 0x040fe20000400000 */
[----:B------:R-:W-:Y:S01]  /*6f90*/  F2FP.F16.F32.PACK_AB R203, R55, R54 ;  /* 0x0000003637cb723e */ /* 0x000fe200000000ff */
[C---:B------:R-:W-:Y:S01]  /*6fa0*/  FFMA R25, R101.reuse, R150, R25 ;  /* 0x0000009665197223 */ /* 0x040fe20000000019 */
[--C-:B------:R-:W-:Y:S02]  /*6fb0*/  HADD2.F32 R153, -RZ, R158.reuse.H0_H0 ;  /* 0x2000009eff997230 */ /* 0x100fe40000004100 */
[----:B------:R-:W-:Y:S01]  /*6fc0*/  FFMA R26, R101, R151, R26 ;  /* 0x00000097651a7223 */ /* 0x000fe2000000001a */
[C---:B------:R-:W-:Y:S01]  /*6fd0*/  FMUL R27, R98.reuse, R27 ;  /* 0x0000001b621b7220 */ /* 0x040fe20000400000 */
[----:B------:R2:W-:Y:S01]  /*6fe0*/  STSM.16.M88.4 [R181+0x2200], R200 ;  /* 0x002200c8b5007844 */ /* 0x0005e20000000200 */
[----:B------:R-:W-:Y:S02]  /*6ff0*/  HADD2.F32 R154, -RZ, R158.H1_H1 ;  /* 0x3000009eff9a7230 */ /* 0x000fe40000004100 */
[C---:B------:R-:W-:Y:S01]  /*7000*/  FMUL R28, R98.reuse, R28 ;  /* 0x0000001c621c7220 */ /* 0x040fe20000400000 */
[----:B-1----:R-:W-:Y:S01]  /*7010*/  F2FP.F16.F32.PACK_AB R196, R25, R24 ;  /* 0x0000001819c4723e */ /* 0x002fe200000000ff */
[C---:B------:R-:W-:Y:S01]  /*7020*/  FFMA R27, R101.reuse, R152, R27 ;  /* 0x00000098651b7223 */ /* 0x040fe2000000001b */
[C---:B------:R-:W-:Y:S01]  /*7030*/  FMUL R29, R98.reuse, R29 ;  /* 0x0000001d621d7220 */ /* 0x040fe20000400000 */
[----:B------:R-:W-:Y:S01]  /*7040*/  FFMA R28, R101, R153, R28 ;  /* 0x00000099651c7223 */ /* 0x000fe2000000001c */
[C---:B------:R-:W-:Y:S01]  /*7050*/  FMUL R30, R98.reuse, R30 ;  /* 0x0000001e621e7220 */ /* 0x040fe20000400000 */
[C---:B------:R-:W-:Y:S01]  /*7060*/  FMUL R31, R98.reuse, R31 ;  /* 0x0000001f621f7220 */ /* 0x040fe20000400000 */
[--C-:B------:R-:W-:Y:S01]  /*7070*/  HADD2.F32 R157, -RZ, R164.reuse.H0_H0 ;  /* 0x200000a4ff9d7230 */ /* 0x100fe20000004100 */
[----:B------:R-:W-:Y:S01]  /*7080*/  F2FP.F16.F32.PACK_AB R197, R27, R26 ;  /* 0x0000001a1bc5723e */ /* 0x000fe200000000ff */
[C---:B------:R-:W-:Y:S01]  /*7090*/  FFMA R29, R101.reuse, R154, R29 ;  /* 0x0000009a651d7223 */ /* 0x040fe2000000001d */
[C---:B------:R-:W-:Y:S01]  /*70a0*/  FFMA R30, R101.reuse, R155, R30 ;  /* 0x0000009b651e7223 */ /* 0x040fe2000000001e */
[----:B------:R-:W-:Y:S01]  /*70b0*/  FFMA R31, R101, R156, R31 ;  /* 0x0000009c651f7223 */ /* 0x000fe2000000001f */
[C---:B------:R-:W-:Y:S01]  /*70c0*/  FMUL R32, R98.reuse, R32 ;  /* 0x0000002062207220 */ /* 0x040fe20000400000 */
[----:B------:R-:W-:Y:S01]  /*70d0*/  HADD2.F32 R158, -RZ, R164.H1_H1 ;  /* 0x300000a4ff9e7230 */ /* 0x000fe20000004100 */
[----:B------:R-:W-:Y:S01]  /*70e0*/  F2FP.F16.F32.PACK_AB R198, R29, R28 ;  /* 0x0000001c1dc6723e */ /* 0x000fe200000000ff */
[C---:B------:R-:W-:Y:S01]  /*70f0*/  FMUL R33, R98.reuse, R33 ;  /* 0x0000002162217220 */ /* 0x040fe20000400000 */
[----:B------:R-:W-:Y:S01]  /*7100*/  F2FP.F16.F32.PACK_AB R199, R31, R30 ;  /* 0x0000001e1fc7723e */ /* 0x000fe200000000ff */
[C---:B------:R-:W-:Y:S01]  /*7110*/  FFMA R32, R101.reuse, R157, R32 ;  /* 0x0000009d65207223 */ /* 0x040fe20000000020 */
[C---:B------:R-:W-:Y:S01]  /*7120*/  FMUL R34, R98.reuse, R34 ;  /* 0x0000002262227220 */ /* 0x040fe20000400000 */
[C---:B------:R-:W-:Y:S01]  /*7130*/  FFMA R33, R101.reuse, R158, R33 ;  /* 0x0000009e65217223 */ /* 0x040fe20000000021 */
[C---:B------:R-:W-:Y:S01]  /*7140*/  FMUL R35, R98.reuse, R35 ;  /* 0x0000002362237220 */ /* 0x040fe20000400000 */
[----:B------:R2:W-:Y:S01]  /*7150*/  STSM.16.M88.4 [R182+0x3200], R196 ;  /* 0x003200c4b6007844 */ /* 0x0005e20000000200 */
[C---:B------:R-:W-:Y:S01]  /*7160*/  FFMA R34, R101.reuse, R159, R34 ;  /* 0x0000009f65227223 */ /* 0x040fe20000000022 */
[C---:B------:R-:W-:Y:S01]  /*7170*/  FMUL R36, R98.reuse, R36 ;  /* 0x0000002462247220 */ /* 0x040fe20000400000 */
[----:B------:R-:W-:Y:S01]  /*7180*/  FFMA R35, R101, R160, R35 ;  /* 0x000000a065237223 */ /* 0x000fe20000000023 */
[----:B------:R-:W-:Y:S01]  /*7190*/  F2FP.F16.F32.PACK_AB R160, R33, R32 ;  /* 0x0000002021a0723e */ /* 0x000fe200000000ff */
[C---:B------:R-:W-:Y:S01]  /*71a0*/  FMUL R37, R98.reuse, R37 ;  /* 0x0000002562257220 */ /* 0x040fe20000400000 */
[----:B------:R-:W-:Y:S01]  /*71b0*/  FFMA R36, R101, R161, R36 ;  /* 0x000000a165247223 */ /* 0x000fe20000000024 */
[C---:B------:R-:W-:Y:S01]  /*71c0*/  FMUL R38, R98.reuse, R38 ;  /* 0x0000002662267220 */ /* 0x040fe20000400000 */
[----:B------:R-:W-:Y:S01]  /*71d0*/  HADD2.F32 R164, -RZ, R167.H1_H1 ;  /* 0x300000a7ffa47230 */ /* 0x000fe20000004100 */
[----:B------:R-:W-:Y:S01]  /*71e0*/  F2FP.F16.F32.PACK_AB R161, R35, R34 ;  /* 0x0000002223a1723e */ /* 0x000fe200000000ff */
[C---:B------:R-:W-:Y:S01]  /*71f0*/  FFMA R37, R101.reuse, R162, R37 ;  /* 0x000000a265257223 */ /* 0x040fe20000000025 */
[----:B------:R-:W-:Y:S01]  /*7200*/  FFMA R38, R101, R163, R38 ;  /* 0x000000a365267223 */ /* 0x000fe20000000026 */
[C---:B------:R-:W-:Y:S01]  /*7210*/  FMUL R39, R98.reuse, R39 ;  /* 0x0000002762277220 */ /* 0x040fe20000400000 */
[C---:B------:R-:W-:Y:S01]  /*7220*/  FMUL R4, R98.reuse, R4 ;  /* 0x0000000462047220 */ /* 0x040fe20000400000 */
[----:B------:R-:W-:Y:S01]  /*7230*/  HADD2.F32 R167, -RZ, R173.H0_H0 ;  /* 0x200000adffa77230 */ /* 0x000fe20000004100 */
[----:B------:R-:W-:Y:S01]  /*7240*/  F2FP.F16.F32.PACK_AB R162, R37, R36 ;  /* 0x0000002425a2723e */ /* 0x000fe200000000ff */
[C---:B------:R-:W-:Y:S01]  /*7250*/  FFMA R39, R101.reuse, R164, R39 ;  /* 0x000000a465277223 */ /* 0x040fe20000000027 */
[----:B------:R-:W-:Y:S01]  /*7260*/  FFMA R4, R101, R165, R4 ;  /* 0x000000a565047223 */ /* 0x000fe20000000004 */
[----:B------:R-:W-:Y:S02]  /*7270*/  HADD2.F32 R173, -RZ, R180.H0_H0 ;  /* 0x200000b4ffad7230 */ /* 0x000fe40000004100 */
[C---:B------:R-:W-:Y:S01]  /*7280*/  FMUL R5, R98.reuse, R5 ;  /* 0x0000000562057220 */ /* 0x040fe20000400000 */
[C---:B------:R-:W-:Y:S01]  /*7290*/  FMUL R6, R98.reuse, R6 ;  /* 0x0000000662067220 */ /* 0x040fe20000400000 */
[----:B------:R-:W-:Y:S01]  /*72a0*/  F2FP.F16.F32.PACK_AB R163, R39, R38 ;  /* 0x0000002627a3723e */ /* 0x000fe200000000ff */
[C---:B------:R-:W-:Y:S01]  /*72b0*/  FMUL R7, R98.reuse, R7 ;  /* 0x0000000762077220 */ /* 0x040fe20000400000 */
[C---:B------:R-:W-:Y:S01]  /*72c0*/  FFMA R5, R101.reuse, R166, R5 ;  /* 0x000000a665057223 */ /* 0x040fe20000000005 */
[C---:B------:R-:W-:Y:S01]  /*72d0*/  FFMA R6, R101.reuse, R167, R6 ;  /* 0x000000a765067223 */ /* 0x040fe20000000006 */
[C---:B------:R-:W-:Y:S01]  /*72e0*/  FMUL R8, R98.reuse, R8 ;  /* 0x0000000862087220 */ /* 0x040fe20000400000 */
[----:B------:R2:W-:Y:S01]  /*72f0*/  STSM.16.M88.4 [R181+0x3200], R160 ;  /* 0x003200a0b5007844 */ /* 0x0005e20000000200 */
[----:B------:R-:W-:Y:S01]  /*7300*/  FFMA R7, R101, R168, R7 ;  /* 0x000000a865077223 */ /* 0x000fe20000000007 */
[----:B------:R-:W-:Y:S01]  /*7310*/  F2FP.F16.F32.PACK_AB R168, R5, R4 ;  /* 0x0000000405a8723e */ /* 0x000fe200000000ff */
[----:B------:R-:W-:Y:S01]  /*7320*/  FFMA R8, R101, R169, R8 ;  /* 0x000000a965087223 */ /* 0x000fe20000000008 */
[C---:B------:R-:W-:Y:S01]  /*7330*/  FMUL R9, R98.reuse, R9 ;  /* 0x0000000962097220 */ /* 0x040fe20000400000 */
[C---:B------:R-:W-:Y:S01]  /*7340*/  FMUL R10, R98.reuse, R10 ;  /* 0x0000000a620a7220 */ /* 0x040fe20000400000 */
[----:B------:R-:W-:Y:S01]  /*7350*/  F2FP.F16.F32.PACK_AB R169, R7, R6 ;  /* 0x0000000607a9723e */ /* 0x000fe200000000ff */
[C---:B------:R-:W-:Y:S01]  /*7360*/  FMUL R11, R98.reuse, R11 ;  /* 0x0000000b620b7220 */ /* 0x040fe20000400000 */
[C---:B------:R-:W-:Y:S01]  /*7370*/  FMUL R12, R98.reuse, R12 ;  /* 0x0000000c620c7220 */ /* 0x040fe20000400000 */
[C---:B------:R-:W-:Y:S01]  /*7380*/  FFMA R9, R101.reuse, R170, R9 ;  /* 0x000000aa65097223 */ /* 0x040fe20000000009 */
        /* <DEDUP_REMOVED lines=8> */
[--C-:B------:R-:W-:Y:S02]  /*7410*/  HADD2.F32 R179, -RZ, R183.reuse.H0_H0 ;  /* 0x200000b7ffb37230 */ /* 0x100fe40000004100 */
[C---:B------:R-:W-:Y:S01]  /*7420*/  FMUL R17, R98.reuse, R17 ;  /* 0x0000001162117220 */ /* 0x040fe20000400000 */
[C---:B------:R-:W-:Y:S01]  /*7430*/  FFMA R14, R101.reuse, R175, R14 ;  /* 0x000000af650e7223 */ /* 0x040fe2000000000e */
[----:B------:R-:W-:Y:S02]  /*7440*/  HADD2.F32 R180, -RZ, R183.H1_H1 ;  /* 0x300000b7ffb47230 */ /* 0x000fe40000004100 */
[C---:B------:R-:W-:Y:S01]  /*7450*/  FMUL R18, R98.reuse, R18 ;  /* 0x0000001262127220 */ /* 0x040fe20000400000 */
[C---:B------:R-:W-:Y:S01]  /*7460*/  FFMA R15, R101.reuse, R176, R15 ;  /* 0x000000b0650f7223 */ /* 0x040fe2000000000f */
[----:B------:R-:W-:Y:S01]  /*7470*/  FMUL R19, R98, R19 ;  /* 0x0000001362137220 */ /* 0x000fe20000400000 */
[C---:B------:R-:W-:Y:S01]  /*7480*/  FFMA R16, R101.reuse, R177, R16 ;  /* 0x000000b165107223 */ /* 0x040fe20000000010 */
[C---:B------:R-:W-:Y:S01]  /*7490*/  FFMA R17, R101.reuse, R178, R17 ;  /* 0x000000b265117223 */ /* 0x040fe20000000011 */
[C---:B------:R-:W-:Y:S01]  /*74a0*/  FFMA R18, R101.reuse, R179, R18 ;  /* 0x000000b365127223 */ /* 0x040fe20000000012 */
[----:B------:R-:W-:Y:S01]  /*74b0*/  FFMA R19, R101, R180, R19 ;  /* 0x000000b465137223 */ /* 0x000fe20000000013 */
[----:B------:R-:W-:Y:S01]  /*74c0*/  F2FP.F16.F32.PACK_AB R170, R9, R8 ;  /* 0x0000000809aa723e */ /* 0x000fe200000000ff */
[----:B------:R-:W-:Y:S01]  /*74d0*/  UIADD3 UR24, UPT, UPT, UR42, 0x1, URZ ;  /* 0x000000012a187890 */ /* 0x000fe2000fffe0ff */
[----:B------:R-:W-:Y:S01]  /*74e0*/  F2FP.F16.F32.PACK_AB R171, R11, R10 ;  /* 0x0000000a0bab723e */ /* 0x000fe200000000ff */
[----:B------:R-:W-:Y:S01]  /*74f0*/  BSSY.RECONVERGENT B0, `(.L_x_98) ;  /* 0x000002e000007945 */ /* 0x000fe20003800200 */
[----:B------:R-:W-:Y:S02]  /*7500*/  F2FP.F16.F32.PACK_AB R172, R13, R12 ;  /* 0x0000000c0dac723e */ /* 0x000fe400000000ff */
[----:B------:R-:W-:Y:S01]  /*7510*/  F2FP.F16.F32.PACK_AB R173, R15, R14 ;  /* 0x0000000e0fad723e */ /* 0x000fe200000000ff */
[----:B------:R2:W-:Y:S01]  /*7520*/  STSM.16.M88.4 [R182+0x4200], R168 ;  /* 0x004200a8b6007844 */ /* 0x0005e20000000200 */
[----:B------:R-:W-:Y:S02]  /*7530*/  F2FP.F16.F32.PACK_AB R174, R17, R16 ;  /* 0x0000001011ae723e */ /* 0x000fe400000000ff */
[----:B------:R-:W-:Y:S05]  /*7540*/  F2FP.F16.F32.PACK_AB R175, R19, R18 ;  /* 0x0000001213af723e */ /* 0x000fea00000000ff */
[----:B------:R2:W-:Y:S01]  /*7550*/  STSM.16.M88.4 [R181+0x4200], R172 ;  /* 0x004200acb5007844 */ /* 0x0005e20000000200 */
[----:B------:R-:W-:Y:S01]  /*7560*/  @!PT LDS RZ, [RZ] ;  /* 0x00000000fffff984 */ /* 0x000fe20000000800 */
[----:B------:R-:W-:Y:S01]  /*7570*/  @!PT LDS RZ, [RZ] ;  /* 0x00000000fffff984 */ /* 0x000fe20000000800 */
[----:B------:R-:W-:Y:S01]  /*7580*/  @!PT LDS RZ, [RZ] ;  /* 0x00000000fffff984 */ /* 0x000fe20000000800 */
[----:B------:R-:W-:Y:S01]  /*7590*/  @!PT LDS RZ, [RZ] ;  /* 0x00000000fffff984 */ /* 0x000fe20000000800 */
[----:B------:R1:W-:Y:S07]  /*75a0*/  MEMBAR.ALL.CTA ;  /* 0x0000000000007992 */ /* 0x0003ee0000008000 */
[----:B-1----:R-:W1:Y:S02]  /*75b0*/  FENCE.VIEW.ASYNC.S ;  /* 0x00000000000073c6 */ /* 0x002e640000000000 */
[----:B-1----:R-:W-:Y:S06]  /*75c0*/  BAR.SYNC.DEFER_BLOCKING 0x1, 0x80 ;  /* 0x0042000000007b1d */ /* 0x002fec0000010000 */
[----:B------:R-:W-:Y:S05]  /*75d0*/  @P0 BRA `(.L_x_99) ;  /* 0x00000000007c0947 */ /* 0x000fea0003800000 */
[----:B------:R-:W-:Y:S01]  /*75e0*/  R2UR UR13, R195 ;  /* 0x00000000c30d72ca */ /* 0x000fe200000e0000 */
[----:B------:R-:W-:Y:S01]  /*75f0*/  UIADD3 UR26, UP0, UPT, UR48, 0x680, URZ ;  /* 0x00000680301a7890 */ /* 0x000fe2000ff1e0ff */
[----:B------:R-:W-:Y:S01]  /*7600*/  R2UR UR14, R205 ;  /* 0x00000000cd0e72ca */ /* 0x000fe200000e0000 */
[----:B------:R-:W-:Y:S02]  /*7610*/  UIMAD UR16, UR42, 0x5000, UR40 ;  /* 0x000050002a1078a4 */ /* 0x000fe4000f8e0228 */
[----:B------:R-:W-:Y:S02]  /*7620*/  UIADD3.X UR27, UPT, UPT, URZ, UR49, URZ, UP0, !UPT ;  /* 0x00000031ff1b7290 */ /* 0x000fe400087fe4ff */
[----:B------:R-:W-:Y:S01]  /*7630*/  UIADD3 UR12, UPT, UPT, UR16, 0x200, URZ ;  /* 0x00000200100c7890 */ /* 0x000fe2000fffe0ff */
[----:B------:R-:W-:Y:S01]  /*7640*/  UMOV UR15, UR36 ;  /* 0x00000024000f7c82 */ /* 0x000fe20008000000 */
[----:B------:R-:W-:Y:S01]  /*7650*/  UIADD3 UR8, UPT, UPT, UR16, 0x1200, URZ ;  /* 0x0000120010087890 */ /* 0x000fe2000fffe0ff */
[----:B------:R-:W-:Y:S03]  /*7660*/  UMOV UR11, UR36 ;  /* 0x00000024000b7c82 */ /* 0x000fe60008000000 */
[----:B------:R-:W-:Y:S02]  /*7670*/  UIMAD UR13, UR13, 0xa0, URZ ;  /* 0x000000a00d0d78a4 */ /* 0x000fe4000f8e02ff */
[----:B------:R-:W-:Y:S02]  /*7680*/  USHF.L.U32 UR14, UR14, 0x6, URZ ;  /* 0x000000060e0e7899 */ /* 0x000fe400080006ff */
[----:B------:R-:W-:Y:S02]  /*7690*/  UIADD3 UR9, UPT, UPT, UR13, 0x20, URZ ;  /* 0x000000200d097890 */ /* 0x000fe4000fffe0ff */
[----:B------:R-:W-:Y:S02]  /*76a0*/  UIADD3 UR4, UPT, UPT, UR16, 0x2200, URZ ;  /* 0x0000220010047890 */ /* 0x000fe4000fffe0ff */
[----:B------:R-:W-:Y:S01]  /*76b0*/  UIADD3 UR5, UPT, UPT, UR13, 0x40, URZ ;  /* 0x000000400d057890 */ /* 0x000fe2000fffe0ff */
[----:B------:R-:W-:Y:S02]  /*76c0*/  UMOV UR10, UR14 ;  /* 0x0000000e000a7c82 */ /* 0x000fe40008000000 */
[----:B------:R1:W-:Y:S01]  /*76d0*/  UTMASTG.3D [UR12], [UR26] ;  /* 0x0000000c1a0073b5 */ /* 0x0003e20008010000 */
[----:B------:R-:W-:Y:S01]  /*76e0*/  UMOV UR7, UR36 ;  /* 0x0000002400077c82 */ /* 0x000fe20008000000 */
[----:B------:R-:W-:Y:S01]  /*76f0*/  UMOV UR6, UR14 ;  /* 0x0000000e00067c82 */ /* 0x000fe20008000000 */
[----:B------:R-:W-:Y:S02]  /*7700*/  UIADD3 UR20, UPT, UPT, UR16, 0x3200, URZ ;  /* 0x0000320010147890 */ /* 0x000fe4000fffe0ff */
[----:B------:R-:W-:Y:S01]  /*7710*/  UIADD3 UR21, UPT, UPT, UR13, 0x60, URZ ;  /* 0x000000600d157890 */ /* 0x000fe2000fffe0ff */
[----:B------:R-:W-:Y:S01]  /*7720*/  UMOV UR23, UR36 ;  /* 0x0000002400177c82 */ /* 0x000fe20008000000 */
[----:B------:R1:W-:Y:S01]  /*7730*/  UTMASTG.3D [UR8], [UR26] ;  /* 0x000000081a0073b5 */ /* 0x0003e20008010000 */
[----:B------:R-:W-:Y:S01]  /*7740*/  UMOV UR22, UR14 ;  /* 0x0000000e00167c82 */ /* 0x000fe20008000000 */
[----:B------:R-:W-:Y:S02]  /*7750*/  UIADD3 UR16, UPT, UPT, UR16, 0x4200, URZ ;  /* 0x0000420010107890 */ /* 0x000fe4000fffe0ff */
[----:B------:R-:W-:Y:S01]  /*7760*/  UIADD3 UR17, UPT, UPT, UR13, 0x80, URZ ;  /* 0x000000800d117890 */ /* 0x000fe2000fffe0ff */
[----:B------:R-:W-:Y:S01]  /*7770*/  UMOV UR19, UR36 ;  /* 0x0000002400137c82 */ /* 0x000fe20008000000 */
[----:B------:R-:W-:Y:S01]  /*7780*/  UMOV UR18, UR14 ;  /* 0x0000000e00127c82 */ /* 0x000fe20008000000 */
[----:B------:R1:W-:Y:S01]  /*7790*/  UTMASTG.3D [UR4], [UR26] ;  /* 0x000000041a0073b5 */ /* 0x0003e20008010000 */
[----:B------:R1:W-:Y:S05]  /*77a0*/  UTMASTG.3D [UR20], [UR26] ;  /* 0x000000141a0073b5 */ /* 0x0003ea0008010000 */
[----:B------:R1:W-:Y:S02]  /*77b0*/  UTMASTG.3D [UR16], [UR26] ;  /* 0x000000101a0073b5 */ /* 0x0003e40008010000 */
[----:B-1----:R0:W-:Y:S02]  /*77c0*/  UTMACMDFLUSH ;  /* 0x00000000000079b7 */ /* 0x0021e40000000000 */
.L_x_99:
[----:B------:R-:W-:Y:S05]  /*77d0*/  BSYNC.RECONVERGENT B0 ;  /* 0x0000000000007941 */ /* 0x000fea0003800200 */
.L_x_98:
[----:B------:R-:W-:Y:S04]  /*77e0*/  BSSY.RECONVERGENT B0, `(.L_x_100) ;  /* 0x0000003000007945 */ /* 0x000fe80003800200 */
[----:B------:R-:W-:Y:S05]  /*77f0*/  @P0 BRA `(.L_x_101) ;  /* 0x0000000000040947 */ /* 0x000fea0003800000 */
[----:B------:R-:W-:Y:S04]  /*7800*/  DEPBAR.LE SB0, 0x0 ;  /* 0x000080000000791a */ /* 0x000fe80000000000 */
.L_x_101:
[----:B------:R-:W-:Y:S05]  /*7810*/  BSYNC.RECONVERGENT B0 ;  /* 0x0000000000007941 */ /* 0x000fea0003800200 */
.L_x_100:
[----:B------:R-:W-:Y:S01]  /*7820*/  BAR.SYNC.DEFER_BLOCKING 0x1, 0x80 ;  /* 0x0042000000007b1d */ /* 0x000fe20000010000 */
[----:B------:R-:W-:Y:S01]  /*7830*/  UIADD3 UR41, UPT, UPT, UR41, 0x1, URZ ;  /* 0x0000000129297890 */ /* 0x000fe2000fffe0ff */
[----:B------:R-:W-:Y:S03]  /*7840*/  IADD3 R96, PT, PT, R96, 0x1, RZ ;  /* 0x0000000160607810 */ /* 0x000fe60007ffe0ff */
[----:B------:R-:W-:Y:S09]  /*7850*/  UISETP.NE.AND UP0, UPT, UR41, URZ, UPT ;  /* 0x000000ff2900728c */ /* 0x000ff2000bf05270 */
[----:B------:R-:W-:Y:S05]  /*7860*/  BRA.U !UP0, `(.L_x_102) ;  /* 0x0000000108287547 */ /* 0x000fea000b800000 */
[----:B------:R-:W-:Y:S01]  /*7870*/  ISETP.NE.AND P0, PT, R221, RZ, PT ;  /* 0x000000ffdd00720c */ /* 0x000fe20003f05270 */
[----:B------:R-:W-:Y:S11]  /*7880*/  IMAD.U32 R0, RZ, RZ, UR37 ;  /* 0x00000025ff007e24 */ /* 0x000ff6000f8e00ff */
[----:B------:R-:W-:Y:S01]  /*7890*/  @!UPT UIADD3 URZ, UPT, UPT, URZ, URZ, URZ ;  /* 0x000000fffffff290 */ /* 0x000fe2000fffe0ff */
[C---:B------:R-:W-:Y:S01]  /*78a0*/  @P0 LEA R3, R213.reuse, UR40, 0x3 ;  /* 0x00000028d5030c11 */ /* 0x040fe2000f8e18ff */
[----:B------:R-:W-:Y:S04]  /*78b0*/  VIADD R213, R213, 0x1 ;  /* 0x00000001d5d57836 */ /* 0x000fe80000000000 */
[----:B------:R-:W-:Y:S05]  /*78c0*/  @P0 VIADD R3, R3, 0x70 ;  /* 0x0000007003030836 */ /* 0x000fea0000000000 */
[----:B------:R-:W-:Y:S04]  /*78d0*/  @P0 PRMT R0, R0, 0x654, R3 ;  /* 0x0000065400000816 */ /* 0x000fe80000000003 */
[----:B------:R1:W-:Y:S01]  /*78e0*/  @P0 SYNCS.ARRIVE.TRANS64.RED.A1T0 RZ, [R0+URZ], RZ ;  /* 0x000000ff00ff09a7 */ /* 0x0003e200081004ff */
[C---:B------:R-:W-:Y:S04]  /*78f0*/  ISETP.NE.AND P0, PT, R213.reuse, 0x2, PT ;  /* 0x00000002d500780c */ /* 0x040fe80003f05270 */
[----:B------:R-:W-:Y:S09]  /*7900*/  SEL R213, R213, RZ, P0 ;  /* 0x000000ffd5d57207 */ /* 0x000ff20000000000 */
.L_x_102:
[----:B------:R-:W-:Y:S01]  /*7910*/  ISETP.NE.AND P2, PT, R219, RZ, PT ;  /* 0x000000ffdb00720c */ /* 0x000fe20003f45270 */
[----:B------:R-:W-:Y:S01]  /*7920*/  UISETP.NE.AND UP0, UPT, UR24, 0x2, UPT ;  /* 0x000000021800788c */ /* 0x000fe2000bf05270 */
[----:B------:R-:W-:Y:S01]  /*7930*/  ISETP.NE.AND P0, PT, R220, 0x2, PT ;  /* 0x00000002dc00780c */ /* 0x000fe20003f05270 */
[----:B------:R-:W-:Y:S01]  /*7940*/  IMAD.IADD R195, R95, 0x1, R194 ;  /* 0x000000015fc37824 */ /* 0x000fe200078e02c2 */
[----:B------:R-:W-:Y:S01]  /*7950*/  ISETP.NE.AND P1, PT, R96, 0x4, PT ;  /* 0x000000046000780c */ /* 0x000fe20003f25270 */
[----:B------:R-:W-:Y:S01]  /*7960*/  USEL UR4, URZ, 0x1, UP0 ;  /* 0x00000001ff047887 */ /* 0x000fe20008000000 */
[----:B------:R-:W-:Y:S01]  /*7970*/  SEL R3, RZ, 0x1, P0 ;  /* 0x00000001ff037807 */ /* 0x000fe20000000000 */
[----:B------:R-:W-:Y:S01]  /*7980*/  USEL UR42, UR24, URZ, UP0 ;  /* 0x000000ff182a7287 */ /* 0x000fe20008000000 */
[----:B-1----:R-:W-:Y:S01]  /*7990*/  SEL R0, RZ, 0x1, P1 ;  /* 0x00000001ff007807 */ /* 0x002fe20000800000 */
[----:B------:R-:W-:Y:S01]  /*79a0*/  IMAD.IADD R205, R97, 0x1, R204 ;  /* 0x0000000161cd7824 */ /* 0x000fe200078e02cc */
[----:B------:R-:W-:Y:S02]  /*79b0*/  LOP3.LUT R214, R214, R3, RZ, 0x3c, !PT ;  /* 0x00000003d6d67212 */ /* 0x000fe400078e3cff */
[----:B------:R-:W-:Y:S02]  /*79c0*/  LOP3.LUT R216, R216, UR4, RZ, 0x3c, !PT ;  /* 0x00000004d8d87c12 */ /* 0x000fe4000f8e3cff */
[----:B------:R-:W-:Y:S02]  /*79d0*/  @P2 R2UR UR36, R212 ;  /* 0x00000000d42422ca */ /* 0x000fe400000e0000 */
[----:B------:R-:W-:Y:S02]  /*79e0*/  LOP3.LUT R215, R215, R0, RZ, 0x3c, !PT ;  /* 0x00000000d7d77212 */ /* 0x000fe400078e3cff */
[----:B------:R-:W-:Y:S02]  /*79f0*/  SEL R220, R220, RZ, P0 ;  /* 0x000000ffdcdc7207 */ /* 0x000fe40000000000 */
[----:B------:R-:W-:Y:S01]  /*7a00*/  SEL R96, R96, RZ, P1 ;  /* 0x000000ff60607207 */ /* 0x000fe20000800000 */
[----:B------:R-:W-:Y:S08]  /*7a10*/  @P2 BRA `(.L_x_103) ;  /* 0xffffffd0006c2947 */ /* 0x000ff0000383ffff */
[----:B------:R-:W-:-:S09]  /*7a20*/  UISETP.NE.AND UP0, UPT, UR44, URZ, UPT ;  /* 0x000000ff2c00728c */ /* 0x000fd2000bf05270 */
[----:B------:R-:W-:Y:S05]  /*7a30*/  BRA.U !UP0, `(.L_x_104) ;  /* 0x0000000108487547 */ /* 0x000fea000b800000 */
[----:B------:R-:W1:Y:S02]  /*7a40*/  LDCU.64 UR4, c[0x0][0x890] ;  /* 0x00011200ff0477ac */ /* 0x000e640008000a00 */
[----:B-1----:R-:W-:-:S04]  /*7a50*/  UISETP.NE.U32.AND UP0, UPT, UR4, URZ, UPT ;  /* 0x000000ff0400728c */ /* 0x002fc8000bf05070 */
[----:B------:R-:W-:-:S09]  /*7a60*/  UISETP.NE.AND.EX UP0, UPT, UR5, URZ, UPT, UP0 ;  /* 0x000000ff0500728c */ /* 0x000fd2000bf05300 */
[----:B------:R-:W-:Y:S05]  /*7a70*/  BRA.U UP0, `(.L_x_105) ;  /* 0x00000001000c7547 */ /* 0x000fea000b800000 */
[----:B------:R-:W-:-:S13]  /*7a80*/  FSETP.NEU.AND P0, PT, R101, RZ, PT ;  /* 0x000000ff6500720b */ /* 0x000fda0003f0d000 */
[----:B------:R-:W-:Y:S05]  /*7a90*/  @!P0 EXIT ;  /* 0x000000000000894d */ /* 0x000fea0003800000 */
[----:B------:R-:W-:Y:S05]  /*7aa0*/  BRA `(.L_x_104) ;  /* 0x00000000002c7947 */ /* 0x000fea0003800000 */
.L_x_105:
[----:B------:R-:W-:Y:S01]  /*7ab0*/  LOP3.LUT P0, RZ, R206, 0xff, RZ, 0xc0, !PT ;  /* 0x000000ffceff7812 */ /* 0x000fe2000780c0ff */
[----:B------:R-:W-:-:S12]  /*7ac0*/  BSSY.RECONVERGENT B0, `(.L_x_104) ;  /* 0x0000009000007945 */ /* 0x000fd80003800200 */
[----:B------:R-:W-:Y:S05]  /*7ad0*/  @P0 BRA `(.L_x_106) ;  /* 0x0000000000140947 */ /* 0x000fea0003800000 */
[----:B------:R-:W1:Y:S02]  /*7ae0*/  LDCU.64 UR4, c[0x0][0x888] ;  /* 0x00011100ff0477ac */ /* 0x000e640008000a00 */
[----:B-1----:R-:W-:-:S04]  /*7af0*/  ISETP.NE.U32.AND P0, PT, RZ, UR4, PT ;  /* 0x00000004ff007c0c */ /* 0x002fc8000bf05070 */
[----:B------:R-:W-:-:S13]  /*7b00*/  ISETP.NE.AND.EX P0, PT, RZ, UR5, PT, P0 ;  /* 0x00000005ff007c0c */ /* 0x000fda000bf05300 */
[----:B------:R-:W-:Y:S05]  /*7b10*/  @!P0 EXIT ;  /* 0x000000000000894d */ /* 0x000fea0003800000 */
[----:B------:R-:W-:Y:S05]  /*7b20*/  BRA `(.L_x_107) ;  /* 0x0000000000087947 */ /* 0x000fea0003800000 */
.L_x_106:
[----:B------:R-:W-:-:S13]  /*7b30*/  FSETP.NEU.AND P0, PT, R101, RZ, PT ;  /* 0x000000ff6500720b */ /* 0x000fda0003f0d000 */
[----:B------:R-:W-:Y:S05]  /*7b40*/  @!P0 EXIT ;  /* 0x000000000000894d */ /* 0x000fea0003800000 */
.L_x_107:
[----:B------:R-:W-:Y:S05]  /*7b50*/  BSYNC.RECONVERGENT B0 ;  /* 0x0000000000007941 */ /* 0x000fea0003800200 */
.L_x_104:
[----:B------:R-:W-:-:S04]  /*7b60*/  DEPBAR.LE SB0, 0x0 ;  /* 0x000080000000791a */ /* 0x000fc80000000000 */
[----:B------:R-:W-:Y:S05]  /*7b70*/  EXIT ;  /* 0x000000000000794d */ /* 0x000fea0003800000 */
.L_x_19:
[----:B--2---:R2:W1:Y:S02]  /*7b80*/  SYNCS.PHASECHK.TRANS64.TRYWAIT P0, [R3+URZ+0x100], R2 ;  /* 0x00010002030075a7 */ /* 0x00446400080011ff */
[----:B-1----:R-:W-:Y:S05]  /*7b90*/  @!P0 NANOSLEEP.SYNCS 0x989680 ;  /* 0x009896800000895d */ /* 0x002fea0003900000 */
[----:B------:R-:W1:Y:S02]  /*7ba0*/  @!P0 SYNCS.PHASECHK.TRANS64 P0, [R3+URZ+0x100], R2 ;  /* 0x00010002030085a7 */ /* 0x000e6400080010ff */
[----:B-1----:R-:W-:Y:S05]  /*7bb0*/  @!P0 BRA `(.L_x_19) ;  /* 0xfffffffc00f08947 */ /* 0x002fea000383ffff */
[----:B------:R-:W-:Y:S05]  /*7bc0*/  BRA `(.L_x_108) ;  /* 0xffffff9800887947 */ /* 0x000fea000383ffff */
.L_x_22:
[----:B-1----:R-:W-:Y:S07]  /*7bd0*/  MOV R2, UR33 ;  /* 0x0000002100027c02 */ /* 0x002fee0008000f00 */
.L_x_109:
[----:B-1----:R1:W2:Y:S02]  /*7be0*/  SYNCS.PHASECHK.TRANS64.TRYWAIT P0, [R2+URZ+0x30], R5 ;  /* 0x00003005020075a7 */ /* 0x0022a400080011ff */
[----:B--2---:R-:W-:Y:S05]  /*7bf0*/  @!P0 NANOSLEEP.SYNCS 0x989680 ;  /* 0x009896800000895d */ /* 0x004fea0003900000 */
[----:B------:R-:W2:Y:S02]  /*7c00*/  @!P0 SYNCS.PHASECHK.TRANS64 P0, [R2+URZ+0x30], R5 ;  /* 0x00003005020085a7 */ /* 0x000ea400080010ff */
[----:B--2---:R-:W-:Y:S05]  /*7c10*/  @!P0 BRA `(.L_x_109) ;  /* 0xfffffffc00f08947 */ /* 0x004fea000383ffff */
[----:B------:R-:W-:Y:S05]  /*7c20*/  BRA `(.L_x_21) ;  /* 0xffffff9800d87947 */ /* 0x000fea000383ffff */
.L_x_28:
[----:B-1----:R-:W-:Y:S07]  /*7c30*/  MOV R2, UR17 ;  /* 0x0000001100027c02 */ /* 0x002fee0008000f00 */
.L_x_110:
[----:B-1----:R1:W2:Y:S02]  /*7c40*/  SYNCS.PHASECHK.TRANS64.TRYWAIT P0, [R2+URZ+0x30], R5 ;  /* 0x00003005020075a7 */ /* 0x0022a400080011ff */
[----:B--2---:R-:W-:Y:S05]  /*7c50*/  @!P0 NANOSLEEP.SYNCS 0x989680 ;  /* 0x009896800000895d */ /* 0x004fea0003900000 */
[----:B------:R-:W2:Y:S02]  /*7c60*/  @!P0 SYNCS.PHASECHK.TRANS64 P0, [R2+URZ+0x30], R5 ;  /* 0x00003005020085a7 */ /* 0x000ea400080010ff */
[----:B--2---:R-:W-:Y:S05]  /*7c70*/  @!P0 BRA `(.L_x_110) ;  /* 0xfffffffc00f08947 */ /* 0x004fea000383ffff */
[----:B------:R-:W-:Y:S05]  /*7c80*/  BRA `(.L_x_27) ;  /* 0xffffff9c00807947 */ /* 0x000fea000383ffff */
.L_x_32:
[----:B-1----:R1:W2:Y:S02]  /*7c90*/  SYNCS.PHASECHK.TRANS64.TRYWAIT P0, [R2+URZ+0x90], R3 ;  /* 0x00009003020075a7 */ /* 0x0022a400080011ff */
[----:B--2---:R-:W-:Y:S05]  /*7ca0*/  @!P0 NANOSLEEP.SYNCS 0x989680 ;  /* 0x009896800000895d */ /* 0x004fea0003900000 */
[----:B------:R-:W2:Y:S02]  /*7cb0*/  @!P0 SYNCS.PHASECHK.TRANS64 P0, [R2+URZ+0x90], R3 ;  /* 0x00009003020085a7 */ /* 0x000ea400080010ff */
[----:B--2---:R-:W-:Y:S05]  /*7cc0*/  @!P0 BRA `(.L_x_32) ;  /* 0xfffffffc00f08947 */ /* 0x004fea000383ffff */
[----:B------:R-:W-:Y:S05]  /*7cd0*/  BRA `(.L_x_111) ;  /* 0xffffffa000107947 */ /* 0x000fea000383ffff */
.L_x_36:
[----:B----4-:R-:W-:-:S07]  /*7ce0*/  MOV R0, UR5 ;  /* 0x0000000500007c02 */ /* 0x010fce0008000f00 */
.L_x_112:
[----:B-1----:R1:W2:Y:S02]  /*7cf0*/  SYNCS.PHASECHK.TRANS64.TRYWAIT P0, [R0+URZ], R3 ;  /* 0x00000003000075a7 */ /* 0x0022a400080011ff */
[----:B--2---:R-:W-:Y:S05]  /*7d00*/  @!P0 NANOSLEEP.SYNCS 0x989680 ;  /* 0x009896800000895d */ /* 0x004fea0003900000 */
[----:B------:R-:W2:Y:S02]  /*7d10*/  @!P0 SYNCS.PHASECHK.TRANS64 P0, [R0+URZ], R3 ;  /* 0x00000003000085a7 */ /* 0x000ea400080010ff */
[----:B--2---:R-:W-:Y:S05]  /*7d20*/  @!P0 BRA `(.L_x_112) ;  /* 0xfffffffc00f08947 */ /* 0x004fea000383ffff */
[----:B------:R-:W-:Y:S05]  /*7d30*/  BRA `(.L_x_113) ;  /* 0xffffffa400807947 */ /* 0x000fea000383ffff */
.L_x_37:
[----:B----4-:R-:W-:-:S07]  /*7d40*/  MOV R0, UR5 ;  /* 0x0000000500007c02 */ /* 0x010fce0008000f00 */
.L_x_114:
[----:B-1----:R1:W2:Y:S02]  /*7d50*/  SYNCS.PHASECHK.TRANS64.TRYWAIT P0, [R0+URZ], R3 ;  /* 0x00000003000075a7 */ /* 0x0022a400080011ff */
[----:B--2---:R-:W-:Y:S05]  /*7d60*/  @!P0 NANOSLEEP.SYNCS 0x989680 ;  /* 0x009896800000895d */ /* 0x004fea0003900000 */
[----:B------:R-:W2:Y:S02]  /*7d70*/  @!P0 SYNCS.PHASECHK.TRANS64 P0, [R0+URZ], R3 ;  /* 0x00000003000085a7 */ /* 0x000ea400080010ff */
[----:B--2---:R-:W-:Y:S05]  /*7d80*/  @!P0 BRA `(.L_x_114) ;  /* 0xfffffffc00f08947 */ /* 0x004fea000383ffff */
[----:B------:R-:W-:Y:S05]  /*7d90*/  BRA `(.L_x_115) ;  /* 0xffffffa4008c7947 */ /* 0x000fea000383ffff */
.L_x_38:
[----:B----4-:R-:W-:-:S07]  /*7da0*/  MOV R0, UR5 ;  /* 0x0000000500007c02 */ /* 0x010fce0008000f00 */
.L_x_116:
[----:B-1----:R1:W2:Y:S02]  /*7db0*/  SYNCS.PHASECHK.TRANS64.TRYWAIT P0, [R0+URZ], R3 ;  /* 0x00000003000075a7 */ /* 0x0022a400080011ff */
[----:B--2---:R-:W-:Y:S05]  /*7dc0*/  @!P0 NANOSLEEP.SYNCS 0x989680 ;  /* 0x009896800000895d */ /* 0x004fea0003900000 */
[----:B------:R-:W2:Y:S02]  /*7dd0*/  @!P0 SYNCS.PHASECHK.TRANS64 P0, [R0+URZ], R3 ;  /* 0x00000003000085a7 */ /* 0x000ea400080010ff */
[----:B--2---:R-:W-:Y:S05]  /*7de0*/  @!P0 BRA `(.L_x_116) ;  /* 0xfffffffc00f08947 */ /* 0x004fea000383ffff */
[----:B------:R-:W-:Y:S05]  /*7df0*/  BRA `(.L_x_117) ;  /* 0xffffffa400987947 */ /* 0x000fea000383ffff */
.L_x_39:
[----:B----4-:R-:W-:-:S07]  /*7e00*/  MOV R0, UR5 ;  /* 0x0000000500007c02 */ /* 0x010fce0008000f00 */
.L_x_118:
[----:B-1----:R1:W2:Y:S02]  /*7e10*/  SYNCS.PHASECHK.TRANS64.TRYWAIT P0, [R0+URZ], R3 ;  /* 0x00000003000075a7 */ /* 0x0022a400080011ff */
[----:B--2---:R-:W-:Y:S05]  /*7e20*/  @!P0 NANOSLEEP.SYNCS 0x989680 ;  /* 0x009896800000895d */ /* 0x004fea0003900000 */
[----:B------:R-:W2:Y:S02]  /*7e30*/  @!P0 SYNCS.PHASECHK.TRANS64 P0, [R0+URZ], R3 ;  /* 0x00000003000085a7 */ /* 0x000ea400080010ff */
[----:B--2---:R-:W-:Y:S05]  /*7e40*/  @!P0 BRA `(.L_x_118) ;  /* 0xfffffffc00f08947 */ /* 0x004fea000383ffff */
[----:B------:R-:W-:Y:S05]  /*7e50*/  BRA `(.L_x_119) ;  /* 0xffffffa400a47947 */ /* 0x000fea000383ffff */
.L_x_40:
[----:B----4-:R-:W-:-:S07]  /*7e60*/  MOV R0, UR5 ;  /* 0x0000000500007c02 */ /* 0x010fce0008000f00 */
.L_x_120:
[----:B-1----:R1:W2:Y:S02]  /*7e70*/  SYNCS.PHASECHK.TRANS64.TRYWAIT P0, [R0+URZ], R3 ;  /* 0x00000003000075a7 */ /* 0x0022a400080011ff */
[----:B--2---:R-:W-:Y:S05]  /*7e80*/  @!P0 NANOSLEEP.SYNCS 0x989680 ;  /* 0x009896800000895d */ /* 0x004fea0003900000 */
[----:B------:R-:W2:Y:S02]  /*7e90*/  @!P0 SYNCS.PHASECHK.TRANS64 P0, [R0+URZ], R3 ;  /* 0x00000003000085a7 */ /* 0x000ea400080010ff */
[----:B--2---:R-:W-:Y:S05]  /*7ea0*/  @!P0 BRA `(.L_x_120) ;  /* 0xfffffffc00f08947 */ /* 0x004fea000383ffff */
[----:B------:R-:W-:Y:S05]  /*7eb0*/  BRA `(.L_x_121) ;  /* 0xffffffa400b07947 */ /* 0x000fea000383ffff */
.L_x_43:
[----:B-1----:R1:W2:Y:S02]  /*7ec0*/  SYNCS.PHASECHK.TRANS64.TRYWAIT P0, [R0+URZ+0xf0], R5 ;  /* 0x0000f005000075a7 */ /* 0x0022a400080011ff */
[----:B--2---:R-:W-:Y:S05]  /*7ed0*/  @!P0 NANOSLEEP.SYNCS 0x989680 ;  /* 0x009896800000895d */ /* 0x004fea0003900000 */
[----:B------:R-:W2:Y:S02]  /*7ee0*/  @!P0 SYNCS.PHASECHK.TRANS64 P0, [R0+URZ+0xf0], R5 ;  /* 0x0000f005000085a7 */ /* 0x000ea400080010ff */
[----:B--2---:R-:W-:Y:S05]  /*7ef0*/  @!P0 BRA `(.L_x_43) ;  /* 0xfffffffc00f08947 */ /* 0x004fea000383ffff */
[----:B------:R-:W-:Y:S05]  /*7f00*/  BRA `(.L_x_122) ;  /* 0xffffffa8000c7947 */ /* 0x000fea000383ffff */
.L_x_44:
[----:B------:R-:W-:-:S07]  /*7f10*/  MOV R0, UR5 ;  /* 0x0000000500007c02 */ /* 0x000fce0008000f00 */
.L_x_123:
[----:B-1----:R1:W2:Y:S02]  /*7f20*/  SYNCS.PHASECHK.TRANS64.TRYWAIT P0, [R0+URZ+0xa0], R5 ;  /* 0x0000a005000075a7 */ /* 0x0022a400080011ff */
[----:B--2---:R-:W-:Y:S05]  /*7f30*/  @!P0 NANOSLEEP.SYNCS 0x989680 ;  /* 0x009896800000895d */ /* 0x004fea0003900000 */
[----:B------:R-:W2:Y:S02]  /*7f40*/  @!P0 SYNCS.PHASECHK.TRANS64 P0, [R0+URZ+0xa0], R5 ;  /* 0x0000a005000085a7 */ /* 0x000ea400080010ff */
[----:B--2---:R-:W-:Y:S05]  /*7f50*/  @!P0 BRA `(.L_x_123) ;  /* 0xfffffffc00f08947 */ /* 0x004fea000383ffff */
[----:B------:R-:W-:Y:S05]  /*7f60*/  BRA `(.L_x_124) ;  /* 0xffffffa8001c7947 */ /* 0x000fea000383ffff */
.L_x_45:
[----:B-1----:R1:W2:Y:S02]  /*7f70*/  SYNCS.PHASECHK.TRANS64.TRYWAIT P1, [R0+URZ+0x90], R5 ;  /* 0x00009005000075a7 */ /* 0x0022a400080211ff */
[----:B--2---:R-:W-:Y:S05]  /*7f80*/  @!P1 NANOSLEEP.SYNCS 0x989680 ;  /* 0x009896800000995d */ /* 0x004fea0003900000 */
[----:B------:R-:W2:Y:S02]  /*7f90*/  @!P1 SYNCS.PHASECHK.TRANS64 P1, [R0+URZ+0x90], R5 ;  /* 0x00009005000095a7 */ /* 0x000ea400080210ff */
[----:B--2---:R-:W-:Y:S05]  /*7fa0*/  @!P1 BRA `(.L_x_45) ;  /* 0xfffffffc00f09947 */ /* 0x004fea000383ffff */
[----:B------:R-:W-:Y:S05]  /*7fb0*/  BRA `(.L_x_125) ;  /* 0xffffffa8004c7947 */ /* 0x000fea000383ffff */
.L_x_48:
[----:B------:R-:W-:-:S07]  /*7fc0*/  MOV R0, UR5 ;  /* 0x0000000500007c02 */ /* 0x000fce0008000f00 */
.L_x_126:
[----:B-1----:R1:W2:Y:S02]  /*7fd0*/  SYNCS.PHASECHK.TRANS64.TRYWAIT P0, [R0+URZ+0xa0], R3 ;  /* 0x0000a003000075a7 */ /* 0x0022a400080011ff */
[----:B--2---:R-:W-:Y:S05]  /*7fe0*/  @!P0 NANOSLEEP.SYNCS 0x989680 ;  /* 0x009896800000895d */ /* 0x004fea0003900000 */
[----:B------:R-:W2:Y:S02]  /*7ff0*/  @!P0 SYNCS.PHASECHK.TRANS64 P0, [R0+URZ+0xa0], R3 ;  /* 0x0000a003000085a7 */ /* 0x000ea400080010ff */
[----:B--2---:R-:W-:Y:S05]  /*8000*/  @!P0 BRA `(.L_x_126) ;  /* 0xfffffffc00f08947 */ /* 0x004fea000383ffff */
[----:B------:R-:W-:Y:S05]  /*8010*/  BRA `(.L_x_47) ;  /* 0xffffffa800a07947 */ /* 0x000fea000383ffff */
.L_x_55:
[----:B-1----:R1:W2:Y:S02]  /*8020*/  SYNCS.PHASECHK.TRANS64.TRYWAIT P1, [R0+URZ+0x90], R5 ;  /* 0x00009005000075a7 */ /* 0x0022a400080211ff */
[----:B--2---:R-:W-:Y:S05]  /*8030*/  @!P1 NANOSLEEP.SYNCS 0x989680 ;  /* 0x009896800000995d */ /* 0x004fea0003900000 */
[----:B------:R-:W2:Y:S02]  /*8040*/  @!P1 SYNCS.PHASECHK.TRANS64 P1, [R0+URZ+0x90], R5 ;  /* 0x00009005000095a7 */ /* 0x000ea400080210ff */
[----:B--2---:R-:W-:Y:S05]  /*8050*/  @!P1 BRA `(.L_x_55) ;  /* 0xfffffffc00f09947 */ /* 0x004fea000383ffff */
[----:B------:R-:W-:Y:S05]  /*8060*/  BRA `(.L_x_127) ;  /* 0xffffffb000107947 */ /* 0x000fea000383ffff */
.L_x_56:
[----:B------:R-:W-:-:S07]  /*8070*/  MOV R3, UR14 ;  /* 0x0000000e00037c02 */ /* 0x000fce0008000f00 */
.L_x_128:
[----:B-1----:R1:W2:Y:S02]  /*8080*/  SYNCS.PHASECHK.TRANS64.TRYWAIT P0, [R3+URZ+0xd0], R0 ;  /* 0x0000d000030075a7 */ /* 0x0022a400080011ff */
[----:B--2---:R-:W-:Y:S05]  /*8090*/  @!P0 NANOSLEEP.SYNCS 0x989680 ;  /* 0x009896800000895d */ /* 0x004fea0003900000 */
[----:B------:R-:W2:Y:S02]  /*80a0*/  @!P0 SYNCS.PHASECHK.TRANS64 P0, [R3+URZ+0xd0], R0 ;  /* 0x0000d000030085a7 */ /* 0x000ea400080010ff */
[----:B--2---:R-:W-:Y:S05]  /*80b0*/  @!P0 BRA `(.L_x_128) ;  /* 0xfffffffc00f08947 */ /* 0x004fea000383ffff */
[----:B------:R-:W-:Y:S05]  /*80c0*/  BRA `(.L_x_129) ;  /* 0xffffffb0005c7947 */ /* 0x000fea000383ffff */
.L_x_59:
[----:B------:R-:W-:Y:S07]  /*80d0*/  MOV R0, UR7 ;  /* 0x0000000700007c02 */ /* 0x000fee0008000f00 */
.L_x_130:
[----:B-1----:R1:W2:Y:S02]  /*80e0*/  SYNCS.PHASECHK.TRANS64.TRYWAIT P0, [R0+URZ], R3 ;  /* 0x00000003000075a7 */ /* 0x0022a400080011ff */
[----:B--2---:R-:W-:Y:S05]  /*80f0*/  @!P0 NANOSLEEP.SYNCS 0x989680 ;  /* 0x009896800000895d */ /* 0x004fea0003900000 */
[----:B------:R-:W2:Y:S02]  /*8100*/  @!P0 SYNCS.PHASECHK.TRANS64 P0, [R0+URZ], R3 ;  /* 0x00000003000085a7 */ /* 0x000ea400080010ff */
[----:B--2---:R-:W-:Y:S05]  /*8110*/  @!P0 BRA `(.L_x_130) ;  /* 0xfffffffc00f08947 */ /* 0x004fea000383ffff */
[----:B------:R-:W-:Y:S05]  /*8120*/  BRA `(.L_x_58) ;  /* 0xffffffb000787947 */ /* 0x000fea000383ffff */
.L_x_62:
[----:B------:R-:W-:-:S07]  /*8130*/  MOV R0, UR5 ;  /* 0x0000000500007c02 */ /* 0x000fce0008000f00 */
.L_x_131:
[----:B--2---:R2:W3:Y:S02]  /*8140*/  SYNCS.PHASECHK.TRANS64.TRYWAIT P0, [R0+URZ], R3 ;  /* 0x00000003000075a7 */ /* 0x0044e400080011ff */
[----:B---3--:R-:W-:Y:S05]  /*8150*/  @!P0 NANOSLEEP.SYNCS 0x989680 ;  /* 0x009896800000895d */ /* 0x008fea0003900000 */
[----:B------:R-:W3:Y:S02]  /*8160*/  @!P0 SYNCS.PHASECHK.TRANS64 P0, [R0+URZ], R3 ;  /* 0x00000003000085a7 */ /* 0x000ee400080010ff */
[----:B---3--:R-:W-:Y:S05]  /*8170*/  @!P0 BRA `(.L_x_131) ;  /* 0xfffffffc00f08947 */ /* 0x008fea000383ffff */
[----:B------:R-:W-:Y:S05]  /*8180*/  BRA `(.L_x_132) ;  /* 0xffffffb400547947 */ /* 0x000fea000383ffff */
.L_x_63:
[----:B------:R-:W-:-:S07]  /*8190*/  MOV R0, UR5 ;  /* 0x0000000500007c02 */ /* 0x000fce0008000f00 */
.L_x_133:
[----:B--2---:R2:W3:Y:S02]  /*81a0*/  SYNCS.PHASECHK.TRANS64.TRYWAIT P0, [R0+URZ], R3 ;  /* 0x00000003000075a7 */ /* 0x0044e400080011ff */
[----:B---3--:R-:W-:Y:S05]  /*81b0*/  @!P0 NANOSLEEP.SYNCS 0x989680 ;  /* 0x009896800000895d */ /* 0x008fea0003900000 */
[----:B------:R-:W3:Y:S02]  /*81c0*/  @!P0 SYNCS.PHASECHK.TRANS64 P0, [R0+URZ], R3 ;  /* 0x00000003000085a7 */ /* 0x000ee400080010ff */
[----:B---3--:R-:W-:Y:S05]  /*81d0*/  @!P0 BRA `(.L_x_133) ;  /* 0xfffffffc00f08947 */ /* 0x008fea000383ffff */
[----:B------:R-:W-:Y:S05]  /*81e0*/  BRA `(.L_x_134) ;  /* 0xffffffb400607947 */ /* 0x000fea000383ffff */
.L_x_64:
[----:B------:R-:W-:-:S07]  /*81f0*/  MOV R0, UR5 ;  /* 0x0000000500007c02 */ /* 0x000fce0008000f00 */
.L_x_135:
[----:B--2---:R2:W3:Y:S02]  /*8200*/  SYNCS.PHASECHK.TRANS64.TRYWAIT P0, [R0+URZ], R3 ;  /* 0x00000003000075a7 */ /* 0x0044e400080011ff */
[----:B---3--:R-:W-:Y:S05]  /*8210*/  @!P0 NANOSLEEP.SYNCS 0x989680 ;  /* 0x009896800000895d */ /* 0x008fea0003900000 */
[----:B------:R-:W3:Y:S02]  /*8220*/  @!P0 SYNCS.PHASECHK.TRANS64 P0, [R0+URZ], R3 ;  /* 0x00000003000085a7 */ /* 0x000ee400080010ff */
[----:B---3--:R-:W-:Y:S05]  /*8230*/  @!P0 BRA `(.L_x_135) ;  /* 0xfffffffc00f08947 */ /* 0x008fea000383ffff */
[----:B------:R-:W-:Y:S05]  /*8240*/  BRA `(.L_x_136) ;  /* 0xffffffb4006c7947 */ /* 0x000fea000383ffff */
.L_x_65:
[----:B------:R-:W-:-:S07]  /*8250*/  MOV R0, UR6 ;  /* 0x0000000600007c02 */ /* 0x000fce0008000f00 */
.L_x_137:
[----:B--2---:R2:W3:Y:S02]  /*8260*/  SYNCS.PHASECHK.TRANS64.TRYWAIT P0, [R0+URZ], R3 ;  /* 0x00000003000075a7 */ /* 0x0044e400080011ff */
[----:B---3--:R-:W-:Y:S05]  /*8270*/  @!P0 NANOSLEEP.SYNCS 0x989680 ;  /* 0x009896800000895d */ /* 0x008fea0003900000 */
[----:B------:R-:W3:Y:S02]  /*8280*/  @!P0 SYNCS.PHASECHK.TRANS64 P0, [R0+URZ], R3 ;  /* 0x00000003000085a7 */ /* 0x000ee400080010ff */
[----:B---3--:R-:W-:Y:S05]  /*8290*/  @!P0 BRA `(.L_x_137) ;  /* 0xfffffffc00f08947 */ /* 0x008fea000383ffff */
[----:B------:R-:W-:Y:S05]  /*82a0*/  BRA `(.L_x_138) ;  /* 0xffffffb400787947 */ /* 0x000fea000383ffff */
.L_x_70:
[----:B--2---:R2:W3:Y:S02]  /*82b0*/  SYNCS.PHASECHK.TRANS64.TRYWAIT P0, [R0+URZ+0x90], R3 ;  /* 0x00009003000075a7 */ /* 0x0044e400080011ff */
[----:B---3--:R-:W-:Y:S05]  /*82c0*/  @!P0 NANOSLEEP.SYNCS 0x989680 ;  /* 0x009896800000895d */ /* 0x008fea0003900000 */
[----:B------:R-:W3:Y:S02]  /*82d0*/  @!P0 SYNCS.PHASECHK.TRANS64 P0, [R0+URZ+0x90], R3 ;  /* 0x00009003000085a7 */ /* 0x000ee400080010ff */
[----:B---3--:R-:W-:Y:S05]  /*82e0*/  @!P0 BRA `(.L_x_70) ;  /* 0xfffffffc00f08947 */ /* 0x008fea000383ffff */
[----:B------:R-:W-:Y:S05]  /*82f0*/  BRA `(.L_x_139) ;  /* 0xffffffb800747947 */ /* 0x000fea000383ffff */
.L_x_73:
[----:B------:R-:W-:Y:S07]  /*8300*/  MOV R0, UR4 ;  /* 0x0000000400007c02 */ /* 0x000fee0008000f00 */
.L_x_140:
[----:B--2---:R2:W3:Y:S02]  /*8310*/  SYNCS.PHASECHK.TRANS64.TRYWAIT P0, [R0+URZ+0x88], R3 ;  /* 0x00008803000075a7 */ /* 0x0044e400080011ff */
[----:B---3--:R-:W-:Y:S05]  /*8320*/  @!P0 NANOSLEEP.SYNCS 0x989680 ;  /* 0x009896800000895d */ /* 0x008fea0003900000 */
[----:B------:R-:W3:Y:S02]  /*8330*/  @!P0 SYNCS.PHASECHK.TRANS64 P0, [R0+URZ+0x88], R3 ;  /* 0x00008803000085a7 */ /* 0x000ee400080010ff */
[----:B---3--:R-:W-:Y:S05]  /*8340*/  @!P0 BRA `(.L_x_140) ;  /* 0xfffffffc00f08947 */ /* 0x008fea000383ffff */
[----:B------:R-:W-:Y:S05]  /*8350*/  BRA `(.L_x_72) ;  /* 0xffffffbc005c7947 */ /* 0x000fea000383ffff */
.L_x_76:
[----:B------:R-:W-:Y:S07]  /*8360*/  MOV R3, UR13 ;  /* 0x0000000d00037c02 */ /* 0x000fee0008000f00 */
.L_x_141:
[----:B-1----:R1:W2:Y:S02]  /*8370*/  SYNCS.PHASECHK.TRANS64.TRYWAIT P3, [R3+URZ+0x70], R12 ;  /* 0x0000700c030075a7 */ /* 0x0022a400080611ff */
[----:B--2---:R-:W-:Y:S05]  /*8380*/  @!P3 NANOSLEEP.SYNCS 0x989680 ;  /* 0x009896800000b95d */ /* 0x004fea0003900000 */
[----:B------:R-:W2:Y:S02]  /*8390*/  @!P3 SYNCS.PHASECHK.TRANS64 P3, [R3+URZ+0x70], R12 ;  /* 0x0000700c0300b5a7 */ /* 0x000ea400080610ff */
[----:B--2---:R-:W-:Y:S05]  /*83a0*/  @!P3 BRA `(.L_x_141) ;  /* 0xfffffffc00f0b947 */ /* 0x004fea000383ffff */
[----:B------:R-:W-:Y:S05]  /*83b0*/  BRA `(.L_x_142) ;  /* 0xffffffbc00f87947 */ /* 0x000fea000383ffff */
.L_x_78:
[----:B------:R-:W-:-:S07]  /*83c0*/  MOV R0, UR4 ;  /* 0x0000000400007c02 */ /* 0x000fce0008000f00 */
.L_x_143:
[----:B-1----:R1:W2:Y:S02]  /*83d0*/  SYNCS.PHASECHK.TRANS64.TRYWAIT P0, [R0+URZ], R3 ;  /* 0x00000003000075a7 */ /* 0x0022a400080011ff */
[----:B--2---:R-:W-:Y:S05]  /*83e0*/  @!P0 NANOSLEEP.SYNCS 0x989680 ;  /* 0x009896800000895d */ /* 0x004fea0003900000 */
[----:B------:R-:W2:Y:S02]  /*83f0*/  @!P0 SYNCS.PHASECHK.TRANS64 P0, [R0+URZ], R3 ;  /* 0x00000003000085a7 */ /* 0x000ea400080010ff */
[----:B--2---:R-:W-:Y:S05]  /*8400*/  @!P0 BRA `(.L_x_143) ;  /* 0xfffffffc00f08947 */ /* 0x004fea000383ffff */
[----:B------:R-:W-:Y:S05]  /*8410*/  BRA `(.L_x_144) ;  /* 0xffffffc000fc7947 */ /* 0x000fea000383ffff */
.L_x_80:
[----:B--2---:R2:W4:Y:S02]  /*8420*/  SYNCS.PHASECHK.TRANS64.TRYWAIT P0, [R0+URZ+0x90], R3 ;  /* 0x00009003000075a7 */ /* 0x00452400080011ff */
[----:B----4-:R-:W-:Y:S05]  /*8430*/  @!P0 NANOSLEEP.SYNCS 0x989680 ;  /* 0x009896800000895d */ /* 0x010fea0003900000 */
[----:B------:R-:W4:Y:S02]  /*8440*/  @!P0 SYNCS.PHASECHK.TRANS64 P0, [R0+URZ+0x90], R3 ;  /* 0x00009003000085a7 */ /* 0x000f2400080010ff */
[----:B----4-:R-:W-:Y:S05]  /*8450*/  @!P0 BRA `(.L_x_80) ;  /* 0xfffffffc00f08947 */ /* 0x010fea000383ffff */
[----:B------:R-:W-:Y:S05]  /*8460*/  BRA `(.L_x_145) ;  /* 0xffffffc400ec7947 */ /* 0x000fea000383ffff */
.L_x_90:
[----:B-1----:R1:W2:Y:S02]  /*8470*/  SYNCS.PHASECHK.TRANS64.TRYWAIT P0, [R0+URZ+0x60], R3 ;  /* 0x00006003000075a7 */ /* 0x0022a400080011ff */
[----:B--2---:R-:W-:Y:S05]  /*8480*/  @!P0 NANOSLEEP.SYNCS 0x989680 ;  /* 0x009896800000895d */ /* 0x004fea0003900000 */
[----:B------:R-:W2:Y:S02]  /*8490*/  @!P0 SYNCS.PHASECHK.TRANS64 P0, [R0+URZ+0x60], R3 ;  /* 0x00006003000085a7 */ /* 0x000ea400080010ff */
[----:B--2---:R-:W-:Y:S05]  /*84a0*/  @!P0 BRA `(.L_x_90) ;  /* 0xfffffffc00f08947 */ /* 0x004fea000383ffff */
[----:B------:R-:W-:Y:S05]  /*84b0*/  BRA `(.L_x_89) ;  /* 0xffffffd000ec7947 */ /* 0x000fea000383ffff */
.L_x_92:
[----:B-1----:R1:W4:Y:S02]  /*84c0*/  SYNCS.PHASECHK.TRANS64.TRYWAIT P1, [R160+URZ+0xb0], R9 ;  /* 0x0000b009a00075a7 */ /* 0x00232400080211ff */
[----:B----4-:R-:W-:Y:S05]  /*84d0*/  @!P1 NANOSLEEP.SYNCS 0x989680 ;  /* 0x009896800000995d */ /* 0x010fea0003900000 */
[----:B------:R-:W4:Y:S02]  /*84e0*/  @!P1 SYNCS.PHASECHK.TRANS64 P1, [R160+URZ+0xb0], R9 ;  /* 0x0000b009a00095a7 */ /* 0x000f2400080210ff */
[----:B----4-:R-:W-:Y:S05]  /*84f0*/  @!P1 BRA `(.L_x_92) ;  /* 0xfffffffc00f09947 */ /* 0x010fea000383ffff */
[----:B------:R-:W-:Y:S05]  /*8500*/  BRA `(.L_x_91) ;  /* 0xffffffd4009c7947 */ /* 0x000fea000383ffff */
        .weak           $__internal_0_$__cuda_sm10x_tcgen05_guardrail_trap_col_being_dealloced_not_returned_by_alloc
        .type           $__internal_0_$__cuda_sm10x_tcgen05_guardrail_trap_col_being_dealloced_not_returned_by_alloc,@function
        .size           $__internal_0_$__cuda_sm10x_tcgen05_guardrail_trap_col_being_dealloced_not_returned_by_alloc,($__internal_1_$__cuda_sm10x_tcgen05_guardrail_trap_phase_invalid_during_alloc - $__internal_0_$__cuda_sm10x_tcgen05_guardrail_trap_col_being_dealloced_not_returned_by_alloc)
$__internal_0_$__cuda_sm10x_tcgen05_guardrail_trap_col_being_dealloced_not_returned_by_alloc:
[----:B------:R-:W-:Y:S05]  /*8510*/  BPT.TRAP 0x1 ;  /* 0x000000040000795c */ /* 0x000fea0000300000 */
[----:B------:R-:W-:-:S04]  /*8520*/  HFMA2 R3, -RZ, RZ, 0, 0 ;  /* 0x00000000ff037431 */ /* 0x000fc800000001ff */
[----:B------:R-:W-:Y:S05]  /*8530*/  RET.REL.NODEC R2 `(_ZN7cutlass13device_kernelINS_4gemm6kernel13GemmUniversalIN4cute5tupleIJiiiiEEENS1_10collective13CollectiveMmaINS1_35MainloopSm100TmaUmmaWarpSpecializedILi6ELi2ELi4ENS5_IJNS4_1CILi1EEESB_SB_EEEEENS5_IJNSA_ILi64EEENSA_ILi160EEESE_EEENS_6half_tENS5_IJlSB_lEEESH_SI_NS4_8TiledMMAINS4_8MMA_AtomIJNS4_20SM100_MMA_F16BF16_SSISH_SH_fLi64ELi160ELNS4_4UMMA5MajorE0ELSN_0ELNSM_7ScaleInE0ELSO_0EEEEEENS4_6LayoutISC_NS5_IJNSA_ILi0EEESS_SS_EEEEENS5_IJNS4_10UnderscoreESV_SV_EEEEENS4_13SM90_TMA_LOADENS4_14ComposedLayoutINS4_7SwizzleILi3ELi4ELi3EEENS4_18smem_ptr_flag_bitsILi16EEENSR_INS5_IJNSA_ILi8EEESE_EEENS5_IJSE_SB_EEEEEEEvNS4_8identityESY_S18_vS19_EENS_8epilogue10collective18CollectiveEpilogueINS1B_23Sm100TmaWarpSpecializedILi2ELi1ELi80ELb1ELb0EEEJSG_NS5_IJNSR_ISE_SB_EENSR_ISF_SB_EEEEESH_SI_SH_SI_NS1B_6fusion15FusionCallbacksIS1F_NS1J_17LinearCombinationISH_fSH_fLNS_15FloatRoundStyleE2EEESG_S1I_JEEENS4_5SM1004TMEM4LOAD26SM100_TMEM_LOAD_16dp256b4xESY_NSZ_INS10_ILi2ELi4ELi3EEES13_NSR_INS5_IJS14_NSA_ILi32EEEEEENS5_IJS1U_SB_EEEEEEENS4_17SM75_U32x4_LDSM_NENS4_14SM90_TMA_STOREES1Y_NS4_17SM90_U32x4_STSM_NENS4_39AutoVectorizingCopyWithAssumedAlignmentILi128EEEEEEvvEEEEvNT_6ParamsE) ;  /* 0xffffff7802b07950 */ /* 0x000fea0003c3ffff */
        .weak           $__internal_1_$__cuda_sm10x_tcgen05_guardrail_trap_phase_invalid_during_alloc
        .type           $__internal_1_$__cuda_sm10x_tcgen05_guardrail_trap_phase_invalid_during_alloc,@function
        .size           $__internal_1_$__cuda_sm10x_tcgen05_guardrail_trap_phase_invalid_during_alloc,($__internal_2_$__cuda_sm10x_tcgen05_guardrail_trap_unallocated_columns_being_dealloced - $__internal_1_$__cuda_sm10x_tcgen05_guardrail_trap_phase_invalid_during_alloc)
$__internal_1_$__cuda_sm10x_tcgen05_guardrail_trap_phase_invalid_during_alloc:
[----:B------:R-:W-:Y:S05]  /*8540*/  BPT.TRAP 0x1 ;  /* 0x000000040000795c */ /* 0x000fea0000300000 */
[----:B------:R-:W-:-:S04]  /*8550*/  MOV R3, 0x0 ;  /* 0x0000000000037802 */ /* 0x000fc80000000f00 */
[----:B------:R-:W-:Y:S05]  /*8560*/  RET.REL.NODEC R2 `(_ZN7cutlass13device_kernelINS_4gemm6kernel13GemmUniversalIN4cute5tupleIJiiiiEEENS1_10collective13CollectiveMmaINS1_35MainloopSm100TmaUmmaWarpSpecializedILi6ELi2ELi4ENS5_IJNS4_1CILi1EEESB_SB_EEEEENS5_IJNSA_ILi64EEENSA_ILi160EEESE_EEENS_6half_tENS5_IJlSB_lEEESH_SI_NS4_8TiledMMAINS4_8MMA_AtomIJNS4_20SM100_MMA_F16BF16_SSISH_SH_fLi64ELi160ELNS4_4UMMA5MajorE0ELSN_0ELNSM_7ScaleInE0ELSO_0EEEEEENS4_6LayoutISC_NS5_IJNSA_ILi0EEESS_SS_EEEEENS5_IJNS4_10UnderscoreESV_SV_EEEEENS4_13SM90_TMA_LOADENS4_14ComposedLayoutINS4_7SwizzleILi3ELi4ELi3EEENS4_18smem_ptr_flag_bitsILi16EEENSR_INS5_IJNSA_ILi8EEESE_EEENS5_IJSE_SB_EEEEEEEvNS4_8identityESY_S18_vS19_EENS_8epilogue10collective18CollectiveEpilogueINS1B_23Sm100TmaWarpSpecializedILi2ELi1ELi80ELb1ELb0EEEJSG_NS5_IJNSR_ISE_SB_EENSR_ISF_SB_EEEEESH_SI_SH_SI_NS1B_6fusion15FusionCallbacksIS1F_NS1J_17LinearCombinationISH_fSH_fLNS_15FloatRoundStyleE2EEESG_S1I_JEEENS4_5SM1004TMEM4LOAD26SM100_TMEM_LOAD_16dp256b4xESY_NSZ_INS10_ILi2ELi4ELi3EEES13_NSR_INS5_IJS14_NSA_ILi32EEEEEENS5_IJS1U_SB_EEEEEEENS4_17SM75_U32x4_LDSM_NENS4_14SM90_TMA_STOREES1Y_NS4_17SM90_U32x4_STSM_NENS4_39AutoVectorizingCopyWithAssumedAlignmentILi128EEEEEEvvEEEEvNT_6ParamsE) ;  /* 0xffffff7802a47950 */ /* 0x000fea0003c3ffff */
        .weak           $__internal_2_$__cuda_sm10x_tcgen05_guardrail_trap_unallocated_columns_being_dealloced
        .type           $__internal_2_$__cuda_sm10x_tcgen05_guardrail_trap_unallocated_columns_being_dealloced,@function
        .size           $__internal_2_$__cuda_sm10x_tcgen05_guardrail_trap_unallocated_columns_being_dealloced,(.L_x_147 - $__internal_2_$__cuda_sm10x_tcgen05_guardrail_trap_unallocated_columns_being_dealloced)
$__internal_2_$__cuda_sm10x_tcgen05_guardrail_trap_unallocated_columns_being_dealloced:
[----:B------:R-:W-:Y:S05]  /*8570*/  BPT.TRAP 0x1 ;  /* 0x000000040000795c */ /* 0x000fea0000300000 */
[----:B------:R-:W-:-:S04]  /*8580*/  HFMA2 R3, -RZ, RZ, 0, 0 ;  /* 0x00000000ff037431 */ /* 0x000fc800000001ff */
[----:B------:R-:W-:Y:S05]  /*8590*/  RET.REL.NODEC R2 `(_ZN7cutlass13device_kernelINS_4gemm6kernel13GemmUniversalIN4cute5tupleIJiiiiEEENS1_10collective13CollectiveMmaINS1_35MainloopSm100TmaUmmaWarpSpecializedILi6ELi2ELi4ENS5_IJNS4_1CILi1EEESB_SB_EEEEENS5_IJNSA_ILi64EEENSA_ILi160EEESE_EEENS_6half_tENS5_IJlSB_lEEESH_SI_NS4_8TiledMMAINS4_8MMA_AtomIJNS4_20SM100_MMA_F16BF16_SSISH_SH_fLi64ELi160ELNS4_4UMMA5MajorE0ELSN_0ELNSM_7ScaleInE0ELSO_0EEEEEENS4_6LayoutISC_NS5_IJNSA_ILi0EEESS_SS_EEEEENS5_IJNS4_10UnderscoreESV_SV_EEEEENS4_13SM90_TMA_LOADENS4_14ComposedLayoutINS4_7SwizzleILi3ELi4ELi3EEENS4_18smem_ptr_flag_bitsILi16EEENSR_INS5_IJNSA_ILi8EEESE_EEENS5_IJSE_SB_EEEEEEEvNS4_8identityESY_S18_vS19_EENS_8epilogue10collective18CollectiveEpilogueINS1B_23Sm100TmaWarpSpecializedILi2ELi1ELi80ELb1ELb0EEEJSG_NS5_IJNSR_ISE_SB_EENSR_ISF_SB_EEEEESH_SI_SH_SI_NS1B_6fusion15FusionCallbacksIS1F_NS1J_17LinearCombinationISH_fSH_fLNS_15FloatRoundStyleE2EEESG_S1I_JEEENS4_5SM1004TMEM4LOAD26SM100_TMEM_LOAD_16dp256b4xESY_NSZ_INS10_ILi2ELi4ELi3EEES13_NSR_INS5_IJS14_NSA_ILi32EEEEEENS5_IJS1U_SB_EEEEEEENS4_17SM75_U32x4_LDSM_NENS4_14SM90_TMA_STOREES1Y_NS4_17SM90_U32x4_STSM_NENS4_39AutoVectorizingCopyWithAssumedAlignmentILi128EEEEEEvvEEEEvNT_6ParamsE) ;  /* 0xffffff7802987950 */ /* 0x000fea0003c3ffff */
.L_x_146:
[----:B------:R-:W-:-:S00]  /*85a0*/  BRA `(.L_x_146) ;  /* 0xfffffffc00fc7947 */ /* 0x000fc0000383ffff */
[----:B------:R-:W-:-:S00]  /*85b0*/  NOP ;  /* 0x0000000000007918 */ /* 0x000fc00000000000 */
        /* <DEDUP_REMOVED lines=12> */
.L_x_147:


//--------------------- .nv.global.init           --------------------------
	.section	.nv.global.init,"aw",@progbits
.nv.global.init:
	.type		$str$27,@object
	.size		$str$27,($str$28 - $str$27)
$str$27:
        /*0000*/ 	.byte	0x28, 0x61, 0x64, 0x64, 0x72, 0x65, 0x73, 0x73, 0x20, 0x26, 0x20, 0x6d, 0x61, 0x73, 0x6b, 0x29
        /*0010*/ 	.byte	0x20, 0x3d, 0x3d, 0x20, 0x30, 0x00
	.type		$str$28,@object
	.size		$str$28,($str$26 - $str$28)
$str$28:
        /*0016*/ 	.byte	0x2f, 0x74, 0x6d, 0x70, 0x2f, 0x63, 0x75, 0x74, 0x6c, 0x61, 0x73, 0x73, 0x5f, 0x73, 0x77, 0x65
        /*0026*/ 	.byte	0x65, 0x70, 0x5f, 0x73, 0x72, 0x63, 0x2f, 0x69, 0x6e, 0x63, 0x6c, 0x75, 0x64, 0x65, 0x2f, 0x63
        /*0036*/ 	.byte	0x75, 0x74, 0x65, 0x2f, 0x70, 0x6f, 0x69, 0x6e, 0x74, 0x65, 0x72, 0x5f, 0x66, 0x6c, 0x61, 0x67
        /*0046*/ 	.byte	0x67, 0x65, 0x64, 0x2e, 0x68, 0x70, 0x70, 0x00
	.type		$str$26,@object
	.size		$str$26,($str$25 - $str$26)
$str$26:
        /*004e*/ 	.byte	0x2f, 0x74, 0x6d, 0x70, 0x2f, 0x63, 0x75, 0x74, 0x6c, 0x61, 0x73, 0x73, 0x5f, 0x73, 0x77, 0x65
        /*005e*/ 	.byte	0x65, 0x70, 0x5f, 0x73, 0x72, 0x63, 0x2f, 0x69, 0x6e, 0x63, 0x6c, 0x75, 0x64, 0x65, 0x2f, 0x63
        /*006e*/ 	.byte	0x75, 0x74, 0x65, 0x2f, 0x61, 0x74, 0x6f, 0x6d, 0x2f, 0x63, 0x6f, 0x70, 0x79, 0x5f, 0x74, 0x72
        /*007e*/ 	.byte	0x61, 0x69, 0x74, 0x73, 0x5f, 0x73, 0x6d, 0x31, 0x30, 0x30, 0x2e, 0x68, 0x70, 0x70, 0x00
	.type		$str$25,@object
	.size		$str$25,(__unnamed_1 - $str$25)
$str$25:
        /*008d*/ 	.byte	0x28, 0x28, 0x75, 0x69, 0x6e, 0x74, 0x33, 0x32, 0x5f, 0x74, 0x28, 0x74, 0x68, 0x72, 0x65, 0x61
        /*009d*/ 	.byte	0x64, 0x49, 0x64, 0x78, 0x2e, 0x78, 0x29, 0x20, 0x2f, 0x20, 0x33, 0x32, 0x29, 0x20, 0x25, 0x20
        /*00ad*/ 	.byte	0x34, 0x29, 0x20, 0x3d, 0x3d, 0x20, 0x28, 0x28, 0x28, 0x74, 0x6d, 0x65, 0x6d, 0x5f, 0x61, 0x64
        /*00bd*/ 	.byte	0x64, 0x72, 0x20, 0x3e, 0x3e, 0x20, 0x31, 0x36, 0x29, 0x20, 0x2f, 0x20, 0x33, 0x32, 0x29, 0x20
        /*00cd*/ 	.byte	0x25, 0x20, 0x34, 0x29, 0x00
	.type		__unnamed_1,@object
	.size		__unnamed_1,(__unnamed_2 - __unnamed_1)
__unnamed_1:
        /*00d2*/ 	.byte	0x61, 0x75, 0x74, 0x6f, 0x20, 0x63, 0x75, 0x74, 0x65, 0x3a, 0x3a, 0x61, 0x73, 0x5f, 0x70, 0x6f
        /* <DEDUP_REMOVED lines=24> */
        /*0262*/ 	.byte	0x32, 0x34, 0x30, 0x3e, 0x3e, 0x3e, 0x3e, 0x5d, 0x00
	.type		__unnamed_2,@object
	.size		__unnamed_2,(.L_2 - __unnamed_2)
__unnamed_2:
        /* <DEDUP_REMOVED lines=45> */
        /*053b*/ 	.byte	0x3e, 0x3e, 0x3e, 0x5d, 0x00
.L_2:


//--------------------- .nv.shared._ZN7cutlass13device_kernelINS_4gemm6kernel13GemmUniversalIN4cute5tupleIJiiiiEEENS1_10collective13CollectiveMmaINS1_35MainloopSm100TmaUmmaWarpSpecializedILi6ELi2ELi4ENS5_IJNS4_1CILi1EEESB_SB_EEEEENS5_IJNSA_ILi64EEENSA_ILi160EEESE_EEENS_6half_tENS5_IJlSB_lEEESH_SI_NS4_8TiledMMAINS4_8MMA_AtomIJNS4_20SM100_MMA_F16BF16_SSISH_SH_fLi64ELi160ELNS4_4UMMA5MajorE0ELSN_0ELNSM_7ScaleInE0ELSO_0EEEEEENS4_6LayoutISC_NS5_IJNSA_ILi0EEESS_SS_EEEEENS5_IJNS4_10UnderscoreESV_SV_EEEEENS4_13SM90_TMA_LOADENS4_14ComposedLayoutINS4_7SwizzleILi3ELi4ELi3EEENS4_18smem_ptr_flag_bitsILi16EEENSR_INS5_IJNSA_ILi8EEESE_EEENS5_IJSE_SB_EEEEEEEvNS4_8identityESY_S18_vS19_EENS_8epilogue10collective18CollectiveEpilogueINS1B_23Sm100TmaWarpSpecializedILi2ELi1ELi80ELb1ELb0EEEJSG_NS5_IJNSR_ISE_SB_EENSR_ISF_SB_EEEEESH_SI_SH_SI_NS1B_6fusion15FusionCallbacksIS1F_NS1J_17LinearCombinationISH_fSH_fLNS_15FloatRoundStyleE2EEESG_S1I_JEEENS4_5SM1004TMEM4LOAD26SM100_TMEM_LOAD_16dp256b4xESY_NSZ_INS10_ILi2ELi4ELi3EEES13_NSR_INS5_IJS14_NSA_ILi32EEEEEENS5_IJS1U_SB_EEEEEEENS4_17SM75_U32x4_LDSM_NENS4_14SM90_TMA_STOREES1Y_NS4_17SM90_U32x4_STSM_NENS4_39AutoVectorizingCopyWithAssumedAlignmentILi128EEEEEEvvEEEEvNT_6ParamsE --------------------------
	.section	.nv.shared._ZN7cutlass13device_kernelINS_4gemm6kernel13GemmUniversalIN4cute5tupleIJiiiiEEENS1_10collective13CollectiveMmaINS1_35MainloopSm100TmaUmmaWarpSpecializedILi6ELi2ELi4ENS5_IJNS4_1CILi1EEESB_SB_EEEEENS5_IJNSA_ILi64EEENSA_ILi160EEESE_EEENS_6half_tENS5_IJlSB_lEEESH_SI_NS4_8TiledMMAINS4_8MMA_AtomIJNS4_20SM100_MMA_F16BF16_SSISH_SH_fLi64ELi160ELNS4_4UMMA5MajorE0ELSN_0ELNSM_7ScaleInE0ELSO_0EEEEEENS4_6LayoutISC_NS5_IJNSA_ILi0EEESS_SS_EEEEENS5_IJNS4_10UnderscoreESV_SV_EEEEENS4_13SM90_TMA_LOADENS4_14ComposedLayoutINS4_7SwizzleILi3ELi4ELi3EEENS4_18smem_ptr_flag_bitsILi16EEENSR_INS5_IJNSA_ILi8EEESE_EEENS5_IJSE_SB_EEEEEEEvNS4_8identityESY_S18_vS19_EENS_8epilogue10collective18CollectiveEpilogueINS1B_23Sm100TmaWarpSpecializedILi2ELi1ELi80ELb1ELb0EEEJSG_NS5_IJNSR_ISE_SB_EENSR_ISF_SB_EEEEESH_SI_SH_SI_NS1B_6fusion15FusionCallbacksIS1F_NS1J_17LinearCombinationISH_fSH_fLNS_15FloatRoundStyleE2EEESG_S1I_JEEENS4_5SM1004TMEM4LOAD26SM100_TMEM_LOAD_16dp256b4xESY_NSZ_INS10_ILi2ELi4ELi3EEES13_NSR_INS5_IJS14_NSA_ILi32EEEEEENS5_IJS1U_SB_EEEEEEENS4_17SM75_U32x4_LDSM_NENS4_14SM90_TMA_STOREES1Y_NS4_17SM90_U32x4_STSM_NENS4_39AutoVectorizingCopyWithAssumedAlignmentILi128EEEEEEvvEEEEvNT_6ParamsE,"aw",@nobits
	.sectionflags	@""
	.align	16
	.zero		1024


//--------------------- .nv.shared.reserved.0     --------------------------
	.section	.nv.shared.reserved.0,"aw",@nobits
	.weak		__nv_reservedSMEM_offset_0_alias
	.size		__nv_reservedSMEM_offset_0_alias, 0, 64
	.other		__nv_reservedSMEM_offset_0_alias,@"STO_CUDA_RESERVED_SHARED STV_DEFAULT"
__nv_reservedSMEM_offset_0_alias:
	.zero		0
.nv.shared.reserved.0:
	.zero		64
	.weak		__nv_reservedSMEM_tcgen05_partition
	.type		__nv_reservedSMEM_tcgen05_partition,@object
	.size		__nv_reservedSMEM_tcgen05_partition,(.L_0 - __nv_reservedSMEM_tcgen05_partition)
__nv_reservedSMEM_tcgen05_partition:
	.zero		32
.L_0:


//--------------------- .nv.global                --------------------------
	.section	.nv.global,"aw",@nobits
.nv.global:
	.type		_ZN40_INTERNAL_2c427993_4_k_cu_331aacd8_239694cute1_E,@object
	.size		_ZN40_INTERNAL_2c427993_4_k_cu_331aacd8_239694cute1_E,(_ZN40_INTERNAL_2c427993_4_k_cu_331aacd8_239694cuda3std3__45__cpo6cbeginE - _ZN40_INTERNAL_2c427993_4_k_cu_331aacd8_239694cute1_E)
_ZN40_INTERNAL_2c427993_4_k_cu_331aacd8_239694cute1_E:
	.zero		1
	.type		_ZN40_INTERNAL_2c427993_4_k_cu_331aacd8_239694cuda3std3__45__cpo6cbeginE,@object
	.size		_ZN40_INTERNAL_2c427993_4_k_cu_331aacd8_239694cuda3std3__45__cpo6cbeginE,(_ZN40_INTERNAL_2c427993_4_k_cu_331aacd8_239694cuda3std3__48in_placeE - _ZN40_INTERNAL_2c427993_4_k_cu_331aacd8_239694cuda3std3__45__cpo6cbeginE)
_ZN40_INTERNAL_2c427993_4_k_cu_331aacd8_239694cuda3std3__45__cpo6cbeginE:
	.zero		1
	.type		_ZN40_INTERNAL_2c427993_4_k_cu_331aacd8_239694cuda3std3__48in_placeE,@object
	.size		_ZN40_INTERNAL_2c427993_4_k_cu_331aacd8_239694cuda3std3__48in_placeE,(_ZN40_INTERNAL_2c427993_4_k_cu_331aacd8_239694cuda3std6ranges3__45__cpo9iter_moveE - _ZN40_INTERNAL_2c427993_4_k_cu_331aacd8_239694cuda3std3__48in_placeE)
_ZN40_INTERNAL_2c427993_4_k_cu_331aacd8_239694cuda3std3__48in_placeE:
	.zero		1
	.type		_ZN40_INTERNAL_2c427993_4_k_cu_331aacd8_239694cuda3std6ranges3__45__cpo9iter_moveE,@object
	.size		_ZN40_INTERNAL_2c427993_4_k_cu_331aacd8_239694cuda3std6ranges3__45__cpo9iter_moveE,(_ZN40_INTERNAL_2c427993_4_k_cu_331aacd8_239694cuda3std3__45__cpo5beginE - _ZN40_INTERNAL_2c427993_4_k_cu_331aacd8_239694cuda3std6ranges3__45__cpo9iter_moveE)
_ZN40_INTERNAL_2c427993_4_k_cu_331aacd8_239694cuda3std6ranges3__45__cpo9iter_moveE:
	.zero		1
	.type		_ZN40_INTERNAL_2c427993_4_k_cu_331aacd8_239694cuda3std3__45__cpo5beginE,@object
	.size		_ZN40_INTERNAL_2c427993_4_k_cu_331aacd8_239694cuda3std3__45__cpo5beginE,(_ZN40_INTERNAL_2c427993_4_k_cu_331aacd8_239694cuda3std3__442_GLOBAL__N__2c427993_4_k_cu_331aacd8_239696ignoreE - _ZN40_INTERNAL_2c427993_4_k_cu_331aacd8_239694cuda3std3__45__cpo5beginE)
_ZN40_INTERNAL_2c427993_4_k_cu_331aacd8_239694cuda3std3__45__cpo5beginE:
	.zero		1
	.type		_ZN40_INTERNAL_2c427993_4_k_cu_331aacd8_239694cuda3std3__442_GLOBAL__N__2c427993_4_k_cu_331aacd8_239696ignoreE,@object
	.size		_ZN40_INTERNAL_2c427993_4_k_cu_331aacd8_239694cuda3std3__442_GLOBAL__N__2c427993_4_k_cu_331aacd8_239696ignoreE,(_ZN40_INTERNAL_2c427993_4_k_cu_331aacd8_239694cute7productE - _ZN40_INTERNAL_2c427993_4_k_cu_331aacd8_239694cuda3std3__442_GLOBAL__N__2c427993_4_k_cu_331aacd8_239696ignoreE)
_ZN40_INTERNAL_2c427993_4_k_cu_331aacd8_239694cuda3std3__442_GLOBAL__N__2c427993_4_k_cu_331aacd8_239696ignoreE:
	.zero		1
	.type		_ZN40_INTERNAL_2c427993_4_k_cu_331aacd8_239694cute7productE,@object
	.size		_ZN40_INTERNAL_2c427993_4_k_cu_331aacd8_239694cute7productE,(_ZN40_INTERNAL_2c427993_4_k_cu_331aacd8_239694cuda3std3__45__cpo3endE - _ZN40_INTERNAL_2c427993_4_k_cu_331aacd8_239694cute7productE)
_ZN40_INTERNAL_2c427993_4_k_cu_331aacd8_239694cute7productE:
	.zero		1
	.type		_ZN40_INTERNAL_2c427993_4_k_cu_331aacd8_239694cuda3std3__45__cpo3endE,@object
	.size		_ZN40_INTERNAL_2c427993_4_k_cu_331aacd8_239694cuda3std3__45__cpo3endE,(_ZN40_INTERNAL_2c427993_4_k_cu_331aacd8_239694cuda3std3__419piecewise_constructE - _ZN40_INTERNAL_2c427993_4_k_cu_331aacd8_239694cuda3std3__45__cpo3endE)
_ZN40_INTERNAL_2c427993_4_k_cu_331aacd8_239694cuda3std3__45__cpo3endE:
	.zero		1
	.type		_ZN40_INTERNAL_2c427993_4_k_cu_331aacd8_239694cuda3std3__419piecewise_constructE,@object
	.size		_ZN40_INTERNAL_2c427993_4_k_cu_331aacd8_239694cuda3std3__419piecewise_constructE,(_ZN40_INTERNAL_2c427993_4_k_cu_331aacd8_239694cuda3std3__45__cpo4cendE - _ZN40_INTERNAL_2c427993_4_k_cu_331aacd8_239694cuda3std3__419piecewise_constructE)
_ZN40_INTERNAL_2c427993_4_k_cu_331aacd8_239694cuda3std3__419piecewise_constructE:
	.zero		1
	.type		_ZN40_INTERNAL_2c427993_4_k_cu_331aacd8_239694cuda3std3__45__cpo4cendE,@object
	.size		_ZN40_INTERNAL_2c427993_4_k_cu_331aacd8_239694cuda3std3__45__cpo4cendE,(_ZN40_INTERNAL_2c427993_4_k_cu_331aacd8_239694cuda3std6ranges3__45__cpo4swapE - _ZN40_INTERNAL_2c427993_4_k_cu_331aacd8_239694cuda3std3__45__cpo4cendE)
_ZN40_INTERNAL_2c427993_4_k_cu_331aacd8_239694cuda3std3__45__cpo4cendE:
	.zero		1
	.type		_ZN40_INTERNAL_2c427993_4_k_cu_331aacd8_239694cuda3std6ranges3__45__cpo4swapE,@object
	.size		_ZN40_INTERNAL_2c427993_4_k_cu_331aacd8_239694cuda3std6ranges3__45__cpo4swapE,(.L_10 - _ZN40_INTERNAL_2c427993_4_k_cu_331aacd8_239694cuda3std6ranges3__45__cpo4swapE)
_ZN40_INTERNAL_2c427993_4_k_cu_331aacd8_239694cuda3std6ranges3__45__cpo4swapE:
	.zero		1
.L_10:


//--------------------- .nv.constant0._ZN7cutlass13device_kernelINS_4gemm6kernel13GemmUniversalIN4cute5tupleIJiiiiEEENS1_10collective13CollectiveMmaINS1_35MainloopSm100TmaUmmaWarpSpecializedILi6ELi2ELi4ENS5_IJNS4_1CILi1EEESB_SB_EEEEENS5_IJNSA_ILi64EEENSA_ILi160EEESE_EEENS_6half_tENS5_IJlSB_lEEESH_SI_NS4_8TiledMMAINS4_8MMA_AtomIJNS4_20SM100_MMA_F16BF16_SSISH_SH_fLi64ELi160ELNS4_4UMMA5MajorE0ELSN_0ELNSM_7ScaleInE0ELSO_0EEEEEENS4_6LayoutISC_NS5_IJNSA_ILi0EEESS_SS_EEEEENS5_IJNS4_10UnderscoreESV_SV_EEEEENS4_13SM90_TMA_LOADENS4_14ComposedLayoutINS4_7SwizzleILi3ELi4ELi3EEENS4_18smem_ptr_flag_bitsILi16EEENSR_INS5_IJNSA_ILi8EEESE_EEENS5_IJSE_SB_EEEEEEEvNS4_8identityESY_S18_vS19_EENS_8epilogue10collective18CollectiveEpilogueINS1B_23Sm100TmaWarpSpecializedILi2ELi1ELi80ELb1ELb0EEEJSG_NS5_IJNSR_ISE_SB_EENSR_ISF_SB_EEEEESH_SI_SH_SI_NS1B_6fusion15FusionCallbacksIS1F_NS1J_17LinearCombinationISH_fSH_fLNS_15FloatRoundStyleE2EEESG_S1I_JEEENS4_5SM1004TMEM4LOAD26SM100_TMEM_LOAD_16dp256b4xESY_NSZ_INS10_ILi2ELi4ELi3EEES13_NSR_INS5_IJS14_NSA_ILi32EEEEEENS5_IJS1U_SB_EEEEEEENS4_17SM75_U32x4_LDSM_NENS4_14SM90_TMA_STOREES1Y_NS4_17SM90_U32x4_STSM_NENS4_39AutoVectorizingCopyWithAssumedAlignmentILi128EEEEEEvvEEEEvNT_6ParamsE --------------------------
	.section	.nv.constant0._ZN7cutlass13device_kernelINS_4gemm6kernel13GemmUniversalIN4cute5tupleIJiiiiEEENS1_10collective13CollectiveMmaINS1_35MainloopSm100TmaUmmaWarpSpecializedILi6ELi2ELi4ENS5_IJNS4_1CILi1EEESB_SB_EEEEENS5_IJNSA_ILi64EEENSA_ILi160EEESE_EEENS_6half_tENS5_IJlSB_lEEESH_SI_NS4_8TiledMMAINS4_8MMA_AtomIJNS4_20SM100_MMA_F16BF16_SSISH_SH_fLi64ELi160ELNS4_4UMMA5MajorE0ELSN_0ELNSM_7ScaleInE0ELSO_0EEEEEENS4_6LayoutISC_NS5_IJNSA_ILi0EEESS_SS_EEEEENS5_IJNS4_10UnderscoreESV_SV_EEEEENS4_13SM90_TMA_LOADENS4_14ComposedLayoutINS4_7SwizzleILi3ELi4ELi3EEENS4_18smem_ptr_flag_bitsILi16EEENSR_INS5_IJNSA_ILi8EEESE_EEENS5_IJSE_SB_EEEEEEEvNS4_8identityESY_S18_vS19_EENS_8epilogue10collective18CollectiveEpilogueINS1B_23Sm100TmaWarpSpecializedILi2ELi1ELi80ELb1ELb0EEEJSG_NS5_IJNSR_ISE_SB_EENSR_ISF_SB_EEEEESH_SI_SH_SI_NS1B_6fusion15FusionCallbacksIS1F_NS1J_17LinearCombinationISH_fSH_fLNS_15FloatRoundStyleE2EEESG_S1I_JEEENS4_5SM1004TMEM4LOAD26SM100_TMEM_LOAD_16dp256b4xESY_NSZ_INS10_ILi2ELi4ELi3EEES13_NSR_INS5_IJS14_NSA_ILi32EEEEEENS5_IJS1U_SB_EEEEEEENS4_17SM75_U32x4_LDSM_NENS4_14SM90_TMA_STOREES1Y_NS4_17SM90_U32x4_STSM_NENS4_39AutoVectorizingCopyWithAssumedAlignmentILi128EEEEEEvvEEEEvNT_6ParamsE,"a",@progbits
	.sectionflags	@""
	.align	4
.nv.constant0._ZN7cutlass13device_kernelINS_4gemm6kernel13GemmUniversalIN4cute5tupleIJiiiiEEENS1_10collective13CollectiveMmaINS1_35MainloopSm100TmaUmmaWarpSpecializedILi6ELi2ELi4ENS5_IJNS4_1CILi1EEESB_SB_EEEEENS5_IJNSA_ILi64EEENSA_ILi160EEESE_EEENS_6half_tENS5_IJlSB_lEEESH_SI_NS4_8TiledMMAINS4_8MMA_AtomIJNS4_20SM100_MMA_F16BF16_SSISH_SH_fLi64ELi160ELNS4_4UMMA5MajorE0ELSN_0ELNSM_7ScaleInE0ELSO_0EEEEEENS4_6LayoutISC_NS5_IJNSA_ILi0EEESS_SS_EEEEENS5_IJNS4_10UnderscoreESV_SV_EEEEENS4_13SM90_TMA_LOADENS4_14ComposedLayoutINS4_7SwizzleILi3ELi4ELi3EEENS4_18smem_ptr_flag_bitsILi16EEENSR_INS5_IJNSA_ILi8EEESE_EEENS5_IJSE_SB_EEEEEEEvNS4_8identityESY_S18_vS19_EENS_8epilogue10collective18CollectiveEpilogueINS1B_23Sm100TmaWarpSpecializedILi2ELi1ELi80ELb1ELb0EEEJSG_NS5_IJNSR_ISE_SB_EENSR_ISF_SB_EEEEESH_SI_SH_SI_NS1B_6fusion15FusionCallbacksIS1F_NS1J_17LinearCombinationISH_fSH_fLNS_15FloatRoundStyleE2EEESG_S1I_JEEENS4_5SM1004TMEM4LOAD26SM100_TMEM_LOAD_16dp256b4xESY_NSZ_INS10_ILi2ELi4ELi3EEES13_NSR_INS5_IJS14_NSA_ILi32EEEEEENS5_IJS1U_SB_EEEEEEENS4_17SM75_U32x4_LDSM_NENS4_14SM90_TMA_STOREES1Y_NS4_17SM90_U32x4_STSM_NENS4_39AutoVectorizingCopyWithAssumedAlignmentILi128EEEEEEvvEEEEvNT_6ParamsE:
	.zero		2944


//--------------------- SYMBOLS --------------------------

	.type		.nv.reservedSmem.offset0,@object
	.size		.nv.reservedSmem.offset0,0x4
	.type		.nv.reservedSmem.cap,@object
	.size		.nv.reservedSmem.cap,0x4
	.type		__assertfail,@function
